// auto-generated by cutlass_sweep.gemm — config: {"arch": "sm_100", "cluster_m": 4, "cluster_n": 2, "dtype": "e5m2", "dtype_b": "e5m2", "layout": "nt", "stages": 0, "tile_k": 64, "tile_m": 128, "tile_n": 128}
#include "cutlass/cutlass.h"
#include "cutlass/gemm/collective/collective_builder.hpp"
#include "cutlass/gemm/device/gemm_universal_adapter.h"
#include "cutlass/gemm/kernel/gemm_universal.hpp"
#include "cutlass/epilogue/collective/collective_builder.hpp"

using ElemA = cutlass::float_e5m2_t;
using ElemB = cutlass::float_e5m2_t;
using ElemCD = cutlass::float_e5m2_t;
using Acc  = float;
using TileShape    = cute::Shape<cute::_128, cute::_128, cute::_64>;
using ClusterShape = cute::Shape<cute::_4, cute::_2, cute::_1>;

using CollectiveEpilogue = typename cutlass::epilogue::collective::CollectiveBuilder<
    cutlass::arch::Sm100, cutlass::arch::OpClassTensorOp,
    TileShape, ClusterShape,
    cutlass::epilogue::collective::EpilogueTileAuto,
    Acc, Acc,
    ElemCD, cutlass::layout::RowMajor, 128 / cutlass::sizeof_bits<ElemCD>::value,
    ElemCD, cutlass::layout::RowMajor, 128 / cutlass::sizeof_bits<ElemCD>::value,
    cutlass::epilogue::collective::EpilogueScheduleAuto
  >::CollectiveOp;

using CollectiveMainloop = typename cutlass::gemm::collective::CollectiveBuilder<
    cutlass::arch::Sm100, cutlass::arch::OpClassTensorOp,
    ElemA, cutlass::layout::RowMajor, 128 / cutlass::sizeof_bits<ElemA>::value,
    ElemB, cutlass::layout::ColumnMajor, 128 / cutlass::sizeof_bits<ElemB>::value,
    Acc,
    TileShape, ClusterShape,
    cutlass::gemm::collective::StageCountAutoCarveout<static_cast<int>(sizeof(typename CollectiveEpilogue::SharedStorage))>,
    cutlass::gemm::collective::KernelScheduleAuto
  >::CollectiveOp;

using GemmKernel = cutlass::gemm::kernel::GemmUniversal<
    cute::Shape<int,int,int,int>,
    CollectiveMainloop,
    CollectiveEpilogue
>;
using Gemm = cutlass::gemm::device::GemmUniversalAdapter<GemmKernel>;

// Force the device kernel symbol into the cubin without needing a host main.
auto* _anchor = &cutlass::device_kernel<GemmKernel>;


// ===== COMPILED SASS (sm_100a) =====

	.target	sm_100a

	.elftype	@"ET_EXEC"


//--------------------- .note.nv.tkinfo           --------------------------
	.section	.note.nv.tkinfo,"",@"SHT_NOTE"
	.sectionflags	@"SHF_NOTE_NV_TKINFO"
	.tkinfo
        /*0018*/ 	.word	0x00000002
        /*0030*/ 	.string	""
        /*0030*/ 	.string	"ptxas"
        /*0030*/ 	.string	"Cuda compilation tools, release 13.0, V13.0.88"
        /*0030*/ 	.string	"Build cuda_13.0.r13.0/compiler.36424714_0"
        /*0030*/ 	.string	"-arch sm_100a -m 64 "



//--------------------- .note.nv.cuinfo           --------------------------
	.section	.note.nv.cuinfo,"",@"SHT_NOTE"
	.sectionflags	@"SHF_NOTE_NV_CUINFO"
        /*0018*/ 	.short	0x0002
        /*001a*/ 	.short	0x0064
        /*001c*/ 	.short	0x0082
	.zero		2


//--------------------- .nv.info                  --------------------------
	.section	.nv.info,"",@"SHT_CUDA_INFO"
	.align	4


	//----- nvinfo : EIATTR_REGCOUNT
	.align		4
        /*0000*/ 	.byte	0x04, 0x2f
        /*0002*/ 	.short	(.L_19 - .L_18)
	.align		4
.L_18:
        /*0004*/ 	.word	index@(_ZN7cutlass13device_kernelINS_4gemm6kernel13GemmUniversalIN4cute5tupleIJiiiiEEENS1_10collective13CollectiveMmaINS1_35MainloopSm100TmaUmmaWarpSpecializedILi26ELi2ELi4ENS5_IJNS4_1CILi4EEENSA_ILi2EEENSA_ILi1EEEEEEEENS5_IJNSA_ILi128EEESG_NSA_ILi64EEEEEENS_12float_e5m2_tENS5_IJlSD_lEEESJ_SK_NS4_8TiledMMAINS4_8MMA_AtomIJNS4_10MMA_TraitsINS4_25SM100_MMA_F8F6F4_2x1SM_SSEJSJ_SJ_fSG_SG_NS4_17integral_constantINS4_4UMMA5MajorELSR_0EEESS_NSP_INSQ_7ScaleInELST_0EEESU_EEEEEENS4_6LayoutINS5_IJSD_SD_SD_EEENS5_IJNSA_ILi0EEESZ_SZ_EEEEENS5_IJNS4_10UnderscoreES12_S12_EEEEENS4_28SM100_TMA_2SM_LOAD_MULTICASTENS4_14ComposedLayoutINS4_7SwizzleILi2ELi4ELi3EEENS4_18smem_ptr_flag_bitsILi8EEENSX_INS5_IJNSA_ILi8EEESH_EEENS5_IJSH_SD_EEEEEEEvNS4_8identityES15_S1F_vS1G_EENS_8epilogue10collective18CollectiveEpilogueINS1I_23Sm100TmaWarpSpecializedILi2ELi2ELi32ELb0ELb0EEEJNS5_IJSH_SG_SH_EEENS5_IJNSX_ISH_SD_EENSX_INS5_IJNSA_ILi32EEESC_EEENS5_IJSD_SH_EEEEEEEESJ_SK_SJ_SK_NS1I_6fusion15FusionCallbacksIS1M_NS1U_17LinearCombinationISJ_fSJ_fLNS_15FloatRoundStyleE2EEES1N_S1T_JEEENS4_5SM1004TMEM4LOAD26SM100_TMEM_LOAD_32dp32b32xENS4_13SM90_TMA_LOADENS16_INS17_ILi1ELi4ELi3EEES1A_NSX_INS5_IJS1B_S1P_EEENS5_IJS1P_SD_EEEEEEENS4_39AutoVectorizingCopyWithAssumedAlignmentILi128EEENS4_14SM90_TMA_STOREES29_S2B_S2B_EEEvvEEEEvNT_6ParamsE)
        /*0008*/ 	.word	0x00000074


	//----- nvinfo : EIATTR_FRAME_SIZE
	.align		4
.L_19:
        /*000c*/ 	.byte	0x04, 0x11
        /*000e*/ 	.short	(.L_21 - .L_20)
	.align		4
.L_20:
        /*0010*/ 	.word	index@($__internal_2_$__cuda_sm10x_tcgen05_guardrail_trap_unallocated_columns_being_dealloced)
        /*0014*/ 	.word	0x00000000


	//----- nvinfo : EIATTR_FRAME_SIZE
	.align		4
.L_21:
        /*0018*/ 	.byte	0x04, 0x11
        /*001a*/ 	.short	(.L_23 - .L_22)
	.align		4
.L_22:
        /*001c*/ 	.word	index@($__internal_1_$__cuda_sm10x_tcgen05_guardrail_trap_phase_invalid_during_alloc)
        /*0020*/ 	.word	0x00000000


	//----- nvinfo : EIATTR_FRAME_SIZE
	.align		4
.L_23:
        /*0024*/ 	.byte	0x04, 0x11
        /*0026*/ 	.short	(.L_25 - .L_24)
	.align		4
.L_24:
        /*0028*/ 	.word	index@($__internal_0_$__cuda_sm10x_tcgen05_guardrail_trap_col_being_dealloced_not_returned_by_alloc)
        /*002c*/ 	.word	0x00000000


	//----- nvinfo : EIATTR_FRAME_SIZE
	.align		4
.L_25:
        /*0030*/ 	.byte	0x04, 0x11
        /*0032*/ 	.short	(.L_27 - .L_26)
	.align		4
.L_26:
        /*0034*/ 	.word	index@(_ZN7cutlass13device_kernelINS_4gemm6kernel13GemmUniversalIN4cute5tupleIJiiiiEEENS1_10collective13CollectiveMmaINS1_35MainloopSm100TmaUmmaWarpSpecializedILi26ELi2ELi4ENS5_IJNS4_1CILi4EEENSA_ILi2EEENSA_ILi1EEEEEEEENS5_IJNSA_ILi128EEESG_NSA_ILi64EEEEEENS_12float_e5m2_tENS5_IJlSD_lEEESJ_SK_NS4_8TiledMMAINS4_8MMA_AtomIJNS4_10MMA_TraitsINS4_25SM100_MMA_F8F6F4_2x1SM_SSEJSJ_SJ_fSG_SG_NS4_17integral_constantINS4_4UMMA5MajorELSR_0EEESS_NSP_INSQ_7ScaleInELST_0EEESU_EEEEEENS4_6LayoutINS5_IJSD_SD_SD_EEENS5_IJNSA_ILi0EEESZ_SZ_EEEEENS5_IJNS4_10UnderscoreES12_S12_EEEEENS4_28SM100_TMA_2SM_LOAD_MULTICASTENS4_14ComposedLayoutINS4_7SwizzleILi2ELi4ELi3EEENS4_18smem_ptr_flag_bitsILi8EEENSX_INS5_IJNSA_ILi8EEESH_EEENS5_IJSH_SD_EEEEEEEvNS4_8identityES15_S1F_vS1G_EENS_8epilogue10collective18CollectiveEpilogueINS1I_23Sm100TmaWarpSpecializedILi2ELi2ELi32ELb0ELb0EEEJNS5_IJSH_SG_SH_EEENS5_IJNSX_ISH_SD_EENSX_INS5_IJNSA_ILi32EEESC_EEENS5_IJSD_SH_EEEEEEEESJ_SK_SJ_SK_NS1I_6fusion15FusionCallbacksIS1M_NS1U_17LinearCombinationISJ_fSJ_fLNS_15FloatRoundStyleE2EEES1N_S1T_JEEENS4_5SM1004TMEM4LOAD26SM100_TMEM_LOAD_32dp32b32xENS4_13SM90_TMA_LOADENS16_INS17_ILi1ELi4ELi3EEES1A_NSX_INS5_IJS1B_S1P_EEENS5_IJS1P_SD_EEEEEEENS4_39AutoVectorizingCopyWithAssumedAlignmentILi128EEENS4_14SM90_TMA_STOREES29_S2B_S2B_EEEvvEEEEvNT_6ParamsE)
        /*0038*/ 	.word	0x00000000


	//----- nvinfo : EIATTR_MIN_STACK_SIZE
	.align		4
.L_27:
        /*003c*/ 	.byte	0x04, 0x12
        /*003e*/ 	.short	(.L_29 - .L_28)
	.align		4
.L_28:
        /*0040*/ 	.word	index@(_ZN7cutlass13device_kernelINS_4gemm6kernel13GemmUniversalIN4cute5tupleIJiiiiEEENS1_10collective13CollectiveMmaINS1_35MainloopSm100TmaUmmaWarpSpecializedILi26ELi2ELi4ENS5_IJNS4_1CILi4EEENSA_ILi2EEENSA_ILi1EEEEEEEENS5_IJNSA_ILi128EEESG_NSA_ILi64EEEEEENS_12float_e5m2_tENS5_IJlSD_lEEESJ_SK_NS4_8TiledMMAINS4_8MMA_AtomIJNS4_10MMA_TraitsINS4_25SM100_MMA_F8F6F4_2x1SM_SSEJSJ_SJ_fSG_SG_NS4_17integral_constantINS4_4UMMA5MajorELSR_0EEESS_NSP_INSQ_7ScaleInELST_0EEESU_EEEEEENS4_6LayoutINS5_IJSD_SD_SD_EEENS5_IJNSA_ILi0EEESZ_SZ_EEEEENS5_IJNS4_10UnderscoreES12_S12_EEEEENS4_28SM100_TMA_2SM_LOAD_MULTICASTENS4_14ComposedLayoutINS4_7SwizzleILi2ELi4ELi3EEENS4_18smem_ptr_flag_bitsILi8EEENSX_INS5_IJNSA_ILi8EEESH_EEENS5_IJSH_SD_EEEEEEEvNS4_8identityES15_S1F_vS1G_EENS_8epilogue10collective18CollectiveEpilogueINS1I_23Sm100TmaWarpSpecializedILi2ELi2ELi32ELb0ELb0EEEJNS5_IJSH_SG_SH_EEENS5_IJNSX_ISH_SD_EENSX_INS5_IJNSA_ILi32EEESC_EEENS5_IJSD_SH_EEEEEEEESJ_SK_SJ_SK_NS1I_6fusion15FusionCallbacksIS1M_NS1U_17LinearCombinationISJ_fSJ_fLNS_15FloatRoundStyleE2EEES1N_S1T_JEEENS4_5SM1004TMEM4LOAD26SM100_TMEM_LOAD_32dp32b32xENS4_13SM90_TMA_LOADENS16_INS17_ILi1ELi4ELi3EEES1A_NSX_INS5_IJS1B_S1P_EEENS5_IJS1P_SD_EEEEEEENS4_39AutoVectorizingCopyWithAssumedAlignmentILi128EEENS4_14SM90_TMA_STOREES29_S2B_S2B_EEEvvEEEEvNT_6ParamsE)
        /*0044*/ 	.word	0x00000000
.L_29:


//--------------------- .nv.compat                --------------------------
	.section	.nv.compat,"",@"SHT_CUDA_COMPAT_INFO"
	.align	4
        /*0000*/ 	.byte	0x02, 0x09, 0x01, 0x00, 0x02, 0x02, 0x02, 0x00, 0x02, 0x05, 0x05, 0x00, 0x03, 0x07, 0x01, 0x01
        /*0010*/ 	.byte	0x02, 0x03, 0x01, 0x00, 0x02, 0x06, 0x01, 0x00, 0x04, 0x0b, 0x08, 0x00, 0x09, 0x00, 0x00, 0x00
        /*0020*/ 	.byte	0x00, 0x00, 0x00, 0x00


//--------------------- .nv.info._ZN7cutlass13device_kernelINS_4gemm6kernel13GemmUniversalIN4cute5tupleIJiiiiEEENS1_10collective13CollectiveMmaINS1_35MainloopSm100TmaUmmaWarpSpecializedILi26ELi2ELi4ENS5_IJNS4_1CILi4EEENSA_ILi2EEENSA_ILi1EEEEEEEENS5_IJNSA_ILi128EEESG_NSA_ILi64EEEEEENS_12float_e5m2_tENS5_IJlSD_lEEESJ_SK_NS4_8TiledMMAINS4_8MMA_AtomIJNS4_10MMA_TraitsINS4_25SM100_MMA_F8F6F4_2x1SM_SSEJSJ_SJ_fSG_SG_NS4_17integral_constantINS4_4UMMA5MajorELSR_0EEESS_NSP_INSQ_7ScaleInELST_0EEESU_EEEEEENS4_6LayoutINS5_IJSD_SD_SD_EEENS5_IJNSA_ILi0EEESZ_SZ_EEEEENS5_IJNS4_10UnderscoreES12_S12_EEEEENS4_28SM100_TMA_2SM_LOAD_MULTICASTENS4_14ComposedLayoutINS4_7SwizzleILi2ELi4ELi3EEENS4_18smem_ptr_flag_bitsILi8EEENSX_INS5_IJNSA_ILi8EEESH_EEENS5_IJSH_SD_EEEEEEEvNS4_8identityES15_S1F_vS1G_EENS_8epilogue10collective18CollectiveEpilogueINS1I_23Sm100TmaWarpSpecializedILi2ELi2ELi32ELb0ELb0EEEJNS5_IJSH_SG_SH_EEENS5_IJNSX_ISH_SD_EENSX_INS5_IJNSA_ILi32EEESC_EEENS5_IJSD_SH_EEEEEEEESJ_SK_SJ_SK_NS1I_6fusion15FusionCallbacksIS1M_NS1U_17LinearCombinationISJ_fSJ_fLNS_15FloatRoundStyleE2EEES1N_S1T_JEEENS4_5SM1004TMEM4LOAD26SM100_TMEM_LOAD_32dp32b32xENS4_13SM90_TMA_LOADENS16_INS17_ILi1ELi4ELi3EEES1A_NSX_INS5_IJS1B_S1P_EEENS5_IJS1P_SD_EEEEEEENS4_39AutoVectorizingCopyWithAssumedAlignmentILi128EEENS4_14SM90_TMA_STOREES29_S2B_S2B_EEEvvEEEEvNT_6ParamsE --------------------------
	.section	.nv.info._ZN7cutlass13device_kernelINS_4gemm6kernel13GemmUniversalIN4cute5tupleIJiiiiEEENS1_10collective13CollectiveMmaINS1_35MainloopSm100TmaUmmaWarpSpecializedILi26ELi2ELi4ENS5_IJNS4_1CILi4EEENSA_ILi2EEENSA_ILi1EEEEEEEENS5_IJNSA_ILi128EEESG_NSA_ILi64EEEEEENS_12float_e5m2_tENS5_IJlSD_lEEESJ_SK_NS4_8TiledMMAINS4_8MMA_AtomIJNS4_10MMA_TraitsINS4_25SM100_MMA_F8F6F4_2x1SM_SSEJSJ_SJ_fSG_SG_NS4_17integral_constantINS4_4UMMA5MajorELSR_0EEESS_NSP_INSQ_7ScaleInELST_0EEESU_EEEEEENS4_6LayoutINS5_IJSD_SD_SD_EEENS5_IJNSA_ILi0EEESZ_SZ_EEEEENS5_IJNS4_10UnderscoreES12_S12_EEEEENS4_28SM100_TMA_2SM_LOAD_MULTICASTENS4_14ComposedLayoutINS4_7SwizzleILi2ELi4ELi3EEENS4_18smem_ptr_flag_bitsILi8EEENSX_INS5_IJNSA_ILi8EEESH_EEENS5_IJSH_SD_EEEEEEEvNS4_8identityES15_S1F_vS1G_EENS_8epilogue10collective18CollectiveEpilogueINS1I_23Sm100TmaWarpSpecializedILi2ELi2ELi32ELb0ELb0EEEJNS5_IJSH_SG_SH_EEENS5_IJNSX_ISH_SD_EENSX_INS5_IJNSA_ILi32EEESC_EEENS5_IJSD_SH_EEEEEEEESJ_SK_SJ_SK_NS1I_6fusion15FusionCallbacksIS1M_NS1U_17LinearCombinationISJ_fSJ_fLNS_15FloatRoundStyleE2EEES1N_S1T_JEEENS4_5SM1004TMEM4LOAD26SM100_TMEM_LOAD_32dp32b32xENS4_13SM90_TMA_LOADENS16_INS17_ILi1ELi4ELi3EEES1A_NSX_INS5_IJS1B_S1P_EEENS5_IJS1P_SD_EEEEEEENS4_39AutoVectorizingCopyWithAssumedAlignmentILi128EEENS4_14SM90_TMA_STOREES29_S2B_S2B_EEEvvEEEEvNT_6ParamsE,"",@"SHT_CUDA_INFO"
	.sectionflags	@""
	.align	4


	//----- nvinfo : EIATTR_CUDA_API_VERSION
	.align		4
        /*0000*/ 	.byte	0x04, 0x37
        /*0002*/ 	.short	(.L_31 - .L_30)
.L_30:
        /*0004*/ 	.word	0x00000082


	//----- nvinfo : EIATTR_KPARAM_INFO
	.align		4
.L_31:
        /*0008*/ 	.byte	0x04, 0x17
        /*000a*/ 	.short	(.L_33 - .L_32)
.L_32:
        /*000c*/ 	.word	0x00000000
        /*0010*/ 	.short	0x0000
        /*0012*/ 	.short	0x0000
        /*0014*/ 	.byte	0x00, 0xf0, 0x01, 0x20


	//----- nvinfo : EIATTR_AT_ENTRY_FRAGMENTS
	.align		4
.L_33:
        /*0018*/ 	.byte	0x04, 0x4f
        /*001a*/ 	.short	(.L_35 - .L_34)


	//   ....[0]....
.L_34:
        /*001c*/ 	.word	0x00000007


	//----- nvinfo : EIATTR_RESERVED_SMEM_USED
	.align		4
.L_35:
        /*0020*/ 	.byte	0x01, 0x41
	.zero		2


	//----- nvinfo : EIATTR_SPARSE_MMA_MASK
	.align		4
        /*0024*/ 	.byte	0x03, 0x50
        /*0026*/ 	.short	0x0000


	//----- nvinfo : EIATTR_TCGEN05_2CTA_USED
	.align		4
        /*0028*/ 	.byte	0x01, 0x52
	.zero		2


	//----- nvinfo : EIATTR_MAXREG_COUNT
	.align		4
        /*002c*/ 	.byte	0x03, 0x1b
        /*002e*/ 	.short	0x00ff


	//----- nvinfo : EIATTR_NUM_BARRIERS
	.align		4
        /*0030*/ 	.byte	0x02, 0x4c
        /*0032*/ 	.byte	0x07
	.zero		1


	//----- nvinfo : EIATTR_EXTERNS
	.align		4
        /*0034*/ 	.byte	0x04, 0x0f
        /*0036*/ 	.short	(.L_37 - .L_36)


	//   ....[0]....
	.align		4
.L_36:
        /*0038*/ 	.word	index@(__assertfail)


	//----- nvinfo : EIATTR_MERCURY_ISA_VERSION
	.align		4
.L_37:
        /*003c*/ 	.byte	0x03, 0x5f
        /*003e*/ 	.short	0x0101


	//----- nvinfo : EIATTR_INT_WARP_WIDE_INSTR_OFFSETS
	.align		4
        /*0040*/ 	.byte	0x04, 0x31
        /*0042*/ 	.short	(.L_39 - .L_38)


	//   ....[0]....
.L_38:
        /*0044*/ 	.word	0x00001010


	//   ....[1]....
        /*0048*/ 	.word	0x000010b0


	//   ....[2]....
        /*004c*/ 	.word	0x00005270


	//   ....[3]....
        /*0050*/ 	.word	0x00005290


	//   ....[4]....
        /*0054*/ 	.word	0x000052c0


	//   ....[5]....
        /*0058*/ 	.word	0x00005de0


	//   ....[6]....
        /*005c*/ 	.word	0x00005e80


	//   ....[7]....
        /*0060*/ 	.word	0x00005f30


	//   ....[8]....
        /*0064*/ 	.word	0x00005fd0


	//   ....[9]....
        /*0068*/ 	.word	0x000060c0


	//   ....[10]....
        /*006c*/ 	.word	0x00006190


	//----- nvinfo : EIATTR_COOP_GROUP_MASK_REGIDS
	.align		4
.L_39:
        /*0070*/ 	.byte	0x04, 0x29
        /*0072*/ 	.short	(.L_41 - .L_40)


	//   ....[0]....
.L_40:
        /*0074*/ 	.word	0xffffffff


	//   ....[1]....
        /*0078*/ 	.word	0xffffffff


	//   ....[2]....
        /*007c*/ 	.word	0xffffffff


	//   ....[3]....
        /*0080*/ 	.word	0xffffffff


	//   ....[4]....
        /*0084*/ 	.word	0xffffffff


	//   ....[5]....
        /*0088*/ 	.word	0xffffffff


	//   ....[6]....
        /*008c*/ 	.word	0xffffffff


	//   ....[7]....
        /*0090*/ 	.word	0xffffffff


	//   ....[8]....
        /*0094*/ 	.word	0xffffffff


	//   ....[9]....
        /*0098*/ 	.word	0xffffffff


	//   ....[10]....
        /*009c*/ 	.word	0xffffffff


	//   ....[11]....
        /*00a0*/ 	.word	0xffffffff


	//   ....[12]....
        /*00a4*/ 	.word	0xffffffff


	//   ....[13]....
        /*00a8*/ 	.word	0xffffffff


	//----- nvinfo : EIATTR_COOP_GROUP_INSTR_OFFSETS
	.align		4
.L_41:
        /*00ac*/ 	.byte	0x04, 0x28
        /*00ae*/ 	.short	(.L_43 - .L_42)


	//   ....[0]....
.L_42:
        /*00b0*/ 	.word	0x000000b0


	//   ....[1]....
        /*00b4*/ 	.word	0x00000510


	//   ....[2]....
        /*00b8*/ 	.word	0x000009c0


	//   ....[3]....
        /*00bc*/ 	.word	0x00000b10


	//   ....[4]....
        /*00c0*/ 	.word	0x00000c00


	//   ....[5]....
        /*00c4*/ 	.word	0x00000d60


	//   ....[6]....
        /*00c8*/ 	.word	0x00000ef0


	//   ....[7]....
        /*00cc*/ 	.word	0x00001130


	//   ....[8]....
        /*00d0*/ 	.word	0x00002630


	//   ....[9]....
        /*00d4*/ 	.word	0x00004130


	//   ....[10]....
        /*00d8*/ 	.word	0x00004600


	//   ....[11]....
        /*00dc*/ 	.word	0x00004630


	//   ....[12]....
        /*00e0*/ 	.word	0x00005170


	//   ....[13]....
        /*00e4*/ 	.word	0x00005380


	//----- nvinfo : EIATTR_VRC_CTA_INIT_COUNT
	.align		4
.L_43:
        /*00e8*/ 	.byte	0x02, 0x4a
        /*00ea*/ 	.byte	0x80
	.zero		1


	//----- nvinfo : EIATTR_SYSCALL_OFFSETS
	.align		4
        /*00ec*/ 	.byte	0x04, 0x46
        /*00ee*/ 	.short	(.L_45 - .L_44)


	//   ....[0]....
.L_44:
        /*00f0*/ 	.word	0x00006cb0


	//   ....[1]....
        /*00f4*/ 	.word	0x00006df0


	//   ....[2]....
        /*00f8*/ 	.word	0x000075d0


	//   ....[3]....
        /*00fc*/ 	.word	0x000083c0


	//----- nvinfo : EIATTR_MBARRIER_INSTR_OFFSETS
	.align		4
.L_45:
        /*0100*/ 	.byte	0x04, 0x39
        /*0102*/ 	.short	(.L_47 - .L_46)


	//   ....[0]....
.L_46:
        /*0104*/ 	.word	0x00000660
        /*0108*/ 	.word	0x000000ff
        /*010c*/ 	.word	0x00000000
        /*0110*/ 	.short	0x0100
        /*0112*/ 	.byte	0x04
	.zero		1


	//   ....[1]....
        /*0114*/ 	.word	0x00000670
        /*0118*/ 	.word	0x000000ff
        /*011c*/ 	.word	0x000000d0
        /*0120*/ 	.short	0x0100
        /*0122*/ 	.byte	0x04
	.zero		1


	//   ....[2]....
        /*0124*/ 	.word	0x00000680
        /*0128*/ 	.word	0x000000ff
        /*012c*/ 	.word	0x00000008
        /*0130*/ 	.short	0x0100
        /*0132*/ 	.byte	0x04
	.zero		1


	//   ....[3]....
        /*0134*/ 	.word	0x00000690
        /*0138*/ 	.word	0x000000ff
        /*013c*/ 	.word	0x000000d8
        /*0140*/ 	.short	0x0100
        /*0142*/ 	.byte	0x04
	.zero		1


	//   ....[4]....
        /*0144*/ 	.word	0x000006a0
        /*0148*/ 	.word	0x000000ff
        /*014c*/ 	.word	0x00000010
        /*0150*/ 	.short	0x0100
        /*0152*/ 	.byte	0x04
	.zero		1


	//   ....[5]....
        /*0154*/ 	.word	0x000006b0
        /*0158*/ 	.word	0x000000ff
        /*015c*/ 	.word	0x000000e0
        /*0160*/ 	.short	0x0100
        /*0162*/ 	.byte	0x04
	.zero		1


	//   ....[6]....
        /*0164*/ 	.word	0x000006c0
        /*0168*/ 	.word	0x000000ff
        /*016c*/ 	.word	0x00000018
        /*0170*/ 	.short	0x0100
        /*0172*/ 	.byte	0x04
	.zero		1


	//   ....[7]....
        /*0174*/ 	.word	0x000006d0
        /*0178*/ 	.word	0x000000ff
        /*017c*/ 	.word	0x000000e8
        /*0180*/ 	.short	0x0100
        /*0182*/ 	.byte	0x04
	.zero		1


	//   ....[8]....
        /*0184*/ 	.word	0x000006e0
        /*0188*/ 	.word	0x000000ff
        /*018c*/ 	.word	0x00000020
        /*0190*/ 	.short	0x0100
        /*0192*/ 	.byte	0x04
	.zero		1


	//   ....[9]....
        /*0194*/ 	.word	0x000006f0
        /*0198*/ 	.word	0x000000ff
        /*019c*/ 	.word	0x000000f0
        /*01a0*/ 	.short	0x0100
        /*01a2*/ 	.byte	0x04
	.zero		1


	//   ....[10]....
        /*01a4*/ 	.word	0x00000700
        /*01a8*/ 	.word	0x000000ff
        /*01ac*/ 	.word	0x00000028
        /*01b0*/ 	.short	0x0100
        /*01b2*/ 	.byte	0x04
	.zero		1


	//   ....[11]....
        /*01b4*/ 	.word	0x00000710
        /*01b8*/ 	.word	0x000000ff
        /*01bc*/ 	.word	0x000000f8
        /*01c0*/ 	.short	0x0100
        /*01c2*/ 	.byte	0x04
	.zero		1


	//   ....[12]....
        /*01c4*/ 	.word	0x00000720
        /*01c8*/ 	.word	0x000000ff
        /*01cc*/ 	.word	0x00000030
        /*01d0*/ 	.short	0x0100
        /*01d2*/ 	.byte	0x04
	.zero		1


	//   ....[13]....
        /*01d4*/ 	.word	0x00000730
        /*01d8*/ 	.word	0x000000ff
        /*01dc*/ 	.word	0x00000100
        /*01e0*/ 	.short	0x0100
        /*01e2*/ 	.byte	0x04
	.zero		1


	//   ....[14]....
        /*01e4*/ 	.word	0x00000740
        /*01e8*/ 	.word	0x000000ff
        /*01ec*/ 	.word	0x00000038
        /*01f0*/ 	.short	0x0100
        /*01f2*/ 	.byte	0x04
	.zero		1


	//   ....[15]....
        /*01f4*/ 	.word	0x00000750
        /*01f8*/ 	.word	0x000000ff
        /*01fc*/ 	.word	0x00000108
        /*0200*/ 	.short	0x0100
        /*0202*/ 	.byte	0x04
	.zero		1


	//   ....[16]....
        /*0204*/ 	.word	0x00000760
        /*0208*/ 	.word	0x000000ff
        /*020c*/ 	.word	0x00000040
        /*0210*/ 	.short	0x0100
        /*0212*/ 	.byte	0x04
	.zero		1


	//   ....[17]....
        /*0214*/ 	.word	0x00000770
        /*0218*/ 	.word	0x000000ff
        /*021c*/ 	.word	0x00000110
        /*0220*/ 	.short	0x0100
        /*0222*/ 	.byte	0x04
	.zero		1


	//   ....[18]....
        /*0224*/ 	.word	0x00000780
        /*0228*/ 	.word	0x000000ff
        /*022c*/ 	.word	0x00000048
        /*0230*/ 	.short	0x0100
        /*0232*/ 	.byte	0x04
	.zero		1


	//   ....[19]....
        /*0234*/ 	.word	0x00000790
        /*0238*/ 	.word	0x000000ff
        /*023c*/ 	.word	0x00000118
        /*0240*/ 	.short	0x0100
        /*0242*/ 	.byte	0x04
	.zero		1


	//   ....[20]....
        /*0244*/ 	.word	0x000007a0
        /*0248*/ 	.word	0x000000ff
        /*024c*/ 	.word	0x00000050
        /*0250*/ 	.short	0x0100
        /*0252*/ 	.byte	0x04
	.zero		1


	//   ....[21]....
        /*0254*/ 	.word	0x000007b0
        /*0258*/ 	.word	0x000000ff
        /*025c*/ 	.word	0x00000120
        /*0260*/ 	.short	0x0100
        /*0262*/ 	.byte	0x04
	.zero		1


	//   ....[22]....
        /*0264*/ 	.word	0x000007c0
        /*0268*/ 	.word	0x000000ff
        /*026c*/ 	.word	0x00000058
        /*0270*/ 	.short	0x0100
        /*0272*/ 	.byte	0x04
	.zero		1


	//   ....[23]....
        /*0274*/ 	.word	0x000007d0
        /*0278*/ 	.word	0x000000ff
        /*027c*/ 	.word	0x00000128
        /*0280*/ 	.short	0x0100
        /*0282*/ 	.byte	0x04
	.zero		1


	//   ....[24]....
        /*0284*/ 	.word	0x000007e0
        /*0288*/ 	.word	0x000000ff
        /*028c*/ 	.word	0x00000060
        /*0290*/ 	.short	0x0100
        /*0292*/ 	.byte	0x04
	.zero		1


	//   ....[25]....
        /*0294*/ 	.word	0x000007f0
        /*0298*/ 	.word	0x000000ff
        /*029c*/ 	.word	0x00000130
        /*02a0*/ 	.short	0x0100
        /*02a2*/ 	.byte	0x04
	.zero		1


	//   ....[26]....
        /*02a4*/ 	.word	0x00000800
        /*02a8*/ 	.word	0x000000ff
        /*02ac*/ 	.word	0x00000068
        /*02b0*/ 	.short	0x0100
        /*02b2*/ 	.byte	0x04
	.zero		1


	//   ....[27]....
        /*02b4*/ 	.word	0x00000810
        /*02b8*/ 	.word	0x000000ff
        /*02bc*/ 	.word	0x00000138
        /*02c0*/ 	.short	0x0100
        /*02c2*/ 	.byte	0x04
	.zero		1


	//   ....[28]....
        /*02c4*/ 	.word	0x00000820
        /*02c8*/ 	.word	0x000000ff
        /*02cc*/ 	.word	0x00000070
        /*02d0*/ 	.short	0x0100
        /*02d2*/ 	.byte	0x04
	.zero		1


	//   ....[29]....
        /*02d4*/ 	.word	0x00000830
        /*02d8*/ 	.word	0x000000ff
        /*02dc*/ 	.word	0x00000140
        /*02e0*/ 	.short	0x0100
        /*02e2*/ 	.byte	0x04
	.zero		1


	//   ....[30]....
        /*02e4*/ 	.word	0x00000840
        /*02e8*/ 	.word	0x000000ff
        /*02ec*/ 	.word	0x00000078
        /*02f0*/ 	.short	0x0100
        /*02f2*/ 	.byte	0x04
	.zero		1


	//   ....[31]....
        /*02f4*/ 	.word	0x00000850
        /*02f8*/ 	.word	0x000000ff
        /*02fc*/ 	.word	0x00000148
        /*0300*/ 	.short	0x0100
        /*0302*/ 	.byte	0x04
	.zero		1


	//   ....[32]....
        /*0304*/ 	.word	0x00000860
        /*0308*/ 	.word	0x000000ff
        /*030c*/ 	.word	0x00000080
        /*0310*/ 	.short	0x0100
        /*0312*/ 	.byte	0x04
	.zero		1


	//   ....[33]....
        /*0314*/ 	.word	0x00000870
        /*0318*/ 	.word	0x000000ff
        /*031c*/ 	.word	0x00000150
        /*0320*/ 	.short	0x0100
        /*0322*/ 	.byte	0x04
	.zero		1


	//   ....[34]....
        /*0324*/ 	.word	0x00000880
        /*0328*/ 	.word	0x000000ff
        /*032c*/ 	.word	0x00000088
        /*0330*/ 	.short	0x0100
        /*0332*/ 	.byte	0x04
	.zero		1


	//   ....[35]....
        /*0334*/ 	.word	0x00000890
        /*0338*/ 	.word	0x000000ff
        /*033c*/ 	.word	0x00000158
        /*0340*/ 	.short	0x0100
        /*0342*/ 	.byte	0x04
	.zero		1


	//   ....[36]....
        /*0344*/ 	.word	0x000008a0
        /*0348*/ 	.word	0x000000ff
        /*034c*/ 	.word	0x00000090
        /*0350*/ 	.short	0x0100
        /*0352*/ 	.byte	0x04
	.zero		1


	//   ....[37]....
        /*0354*/ 	.word	0x000008b0
        /*0358*/ 	.word	0x000000ff
        /*035c*/ 	.word	0x00000160
        /*0360*/ 	.short	0x0100
        /*0362*/ 	.byte	0x04
	.zero		1


	//   ....[38]....
        /*0364*/ 	.word	0x000008c0
        /*0368*/ 	.word	0x000000ff
        /*036c*/ 	.word	0x00000098
        /*0370*/ 	.short	0x0100
        /*0372*/ 	.byte	0x04
	.zero		1


	//   ....[39]....
        /*0374*/ 	.word	0x000008d0
        /*0378*/ 	.word	0x000000ff
        /*037c*/ 	.word	0x00000168
        /*0380*/ 	.short	0x0100
        /*0382*/ 	.byte	0x04
	.zero		1


	//   ....[40]....
        /*0384*/ 	.word	0x000008e0
        /*0388*/ 	.word	0x000000ff
        /*038c*/ 	.word	0x000000a0
        /*0390*/ 	.short	0x0100
        /*0392*/ 	.byte	0x04
	.zero		1


	//   ....[41]....
        /*0394*/ 	.word	0x000008f0
        /*0398*/ 	.word	0x000000ff
        /*039c*/ 	.word	0x00000170
        /*03a0*/ 	.short	0x0100
        /*03a2*/ 	.byte	0x04
	.zero		1


	//   ....[42]....
        /*03a4*/ 	.word	0x00000900
        /*03a8*/ 	.word	0x000000ff
        /*03ac*/ 	.word	0x000000a8
        /*03b0*/ 	.short	0x0100
        /*03b2*/ 	.byte	0x04
	.zero		1


	//   ....[43]....
        /*03b4*/ 	.word	0x00000910
        /*03b8*/ 	.word	0x000000ff
        /*03bc*/ 	.word	0x00000178
        /*03c0*/ 	.short	0x0100
        /*03c2*/ 	.byte	0x04
	.zero		1


	//   ....[44]....
        /*03c4*/ 	.word	0x00000920
        /*03c8*/ 	.word	0x000000ff
        /*03cc*/ 	.word	0x000000b0
        /*03d0*/ 	.short	0x0100
        /*03d2*/ 	.byte	0x04
	.zero		1


	//   ....[45]....
        /*03d4*/ 	.word	0x00000930
        /*03d8*/ 	.word	0x000000ff
        /*03dc*/ 	.word	0x00000180
        /*03e0*/ 	.short	0x0100
        /*03e2*/ 	.byte	0x04
	.zero		1


	//   ....[46]....
        /*03e4*/ 	.word	0x00000940
        /*03e8*/ 	.word	0x000000ff
        /*03ec*/ 	.word	0x000000b8
        /*03f0*/ 	.short	0x0100
        /*03f2*/ 	.byte	0x04
	.zero		1


	//   ....[47]....
        /*03f4*/ 	.word	0x00000950
        /*03f8*/ 	.word	0x000000ff
        /*03fc*/ 	.word	0x00000188
        /*0400*/ 	.short	0x0100
        /*0402*/ 	.byte	0x04
	.zero		1


	//   ....[48]....
        /*0404*/ 	.word	0x00000960
        /*0408*/ 	.word	0x000000ff
        /*040c*/ 	.word	0x000000c0
        /*0410*/ 	.short	0x0100
        /*0412*/ 	.byte	0x04
	.zero		1


	//   ....[49]....
        /*0414*/ 	.word	0x00000970
        /*0418*/ 	.word	0x000000ff
        /*041c*/ 	.word	0x00000190
        /*0420*/ 	.short	0x0100
        /*0422*/ 	.byte	0x04
	.zero		1


	//   ....[50]....
        /*0424*/ 	.word	0x00000980
        /*0428*/ 	.word	0x000000ff
        /*042c*/ 	.word	0x000000c8
        /*0430*/ 	.short	0x0100
        /*0432*/ 	.byte	0x04
	.zero		1


	//   ....[51]....
        /*0434*/ 	.word	0x00000990
        /*0438*/ 	.word	0x000000ff
        /*043c*/ 	.word	0x00000198
        /*0440*/ 	.short	0x0100
        /*0442*/ 	.byte	0x04
	.zero		1


	//   ....[52]....
        /*0444*/ 	.word	0x00000ac0
        /*0448*/ 	.word	0x000000ff
        /*044c*/ 	.word	0x000001a0
        /*0450*/ 	.short	0x0100
        /*0452*/ 	.byte	0x04
	.zero		1


	//   ....[53]....
        /*0454*/ 	.word	0x00000ad0
        /*0458*/ 	.word	0x000000ff
        /*045c*/ 	.word	0x000001b0
        /*0460*/ 	.short	0x0100
        /*0462*/ 	.byte	0x04
	.zero		1


	//   ....[54]....
        /*0464*/ 	.word	0x00000ae0
        /*0468*/ 	.word	0x000000ff
        /*046c*/ 	.word	0x000001a8
        /*0470*/ 	.short	0x0100
        /*0472*/ 	.byte	0x04
	.zero		1


	//   ....[55]....
        /*0474*/ 	.word	0x00000af0
        /*0478*/ 	.word	0x000000ff
        /*047c*/ 	.word	0x000001b8
        /*0480*/ 	.short	0x0100
        /*0482*/ 	.byte	0x04
	.zero		1


	//   ....[56]....
        /*0484*/ 	.word	0x00000bd0
        /*0488*/ 	.word	0x000000ff
        /*048c*/ 	.word	0x000001c0
        /*0490*/ 	.short	0x0100
        /*0492*/ 	.byte	0x06
	.zero		1


	//   ....[57]....
        /*0494*/ 	.word	0x00000be0
        /*0498*/ 	.word	0x000000ff
        /*049c*/ 	.word	0x000001c8
        /*04a0*/ 	.short	0x0100
        /*04a2*/ 	.byte	0x06
	.zero		1


	//   ....[58]....
        /*04a4*/ 	.word	0x00000d10
        /*04a8*/ 	.word	0x000000ff
        /*04ac*/ 	.word	0x000001d0
        /*04b0*/ 	.short	0x0100
        /*04b2*/ 	.byte	0x06
	.zero		1


	//   ....[59]....
        /*04b4*/ 	.word	0x00000d20
        /*04b8*/ 	.word	0x000000ff
        /*04bc*/ 	.word	0x000001e0
        /*04c0*/ 	.short	0x0100
        /*04c2*/ 	.byte	0x06
	.zero		1


	//   ....[60]....
        /*04c4*/ 	.word	0x00000d30
        /*04c8*/ 	.word	0x000000ff
        /*04cc*/ 	.word	0x000001d8
        /*04d0*/ 	.short	0x0100
        /*04d2*/ 	.byte	0x06
	.zero		1


	//   ....[61]....
        /*04d4*/ 	.word	0x00000d40
        /*04d8*/ 	.word	0x000000ff
        /*04dc*/ 	.word	0x000001e8
        /*04e0*/ 	.short	0x0100
        /*04e2*/ 	.byte	0x06
	.zero		1


	//   ....[62]....
        /*04e4*/ 	.word	0x00000e60
        /*04e8*/ 	.word	0x000000ff
        /*04ec*/ 	.word	0x000001f0
        /*04f0*/ 	.short	0x0100
        /*04f2*/ 	.byte	0x04
	.zero		1


	//   ....[63]....
        /*04f4*/ 	.word	0x00000e70
        /*04f8*/ 	.word	0x000000ff
        /*04fc*/ 	.word	0x00000210
        /*0500*/ 	.short	0x0100
        /*0502*/ 	.byte	0x04
	.zero		1


	//   ....[64]....
        /*0504*/ 	.word	0x00000e80
        /*0508*/ 	.word	0x000000ff
        /*050c*/ 	.word	0x000001f8
        /*0510*/ 	.short	0x0100
        /*0512*/ 	.byte	0x04
	.zero		1


	//   ....[65]....
        /*0514*/ 	.word	0x00000e90
        /*0518*/ 	.word	0x000000ff
        /*051c*/ 	.word	0x00000218
        /*0520*/ 	.short	0x0100
        /*0522*/ 	.byte	0x04
	.zero		1


	//   ....[66]....
        /*0524*/ 	.word	0x00000ea0
        /*0528*/ 	.word	0x000000ff
        /*052c*/ 	.word	0x00000200
        /*0530*/ 	.short	0x0100
        /*0532*/ 	.byte	0x04
	.zero		1


	//   ....[67]....
        /*0534*/ 	.word	0x00000eb0
        /*0538*/ 	.word	0x000000ff
        /*053c*/ 	.word	0x00000220
        /*0540*/ 	.short	0x0100
        /*0542*/ 	.byte	0x04
	.zero		1


	//   ....[68]....
        /*0544*/ 	.word	0x00000ec0
        /*0548*/ 	.word	0x000000ff
        /*054c*/ 	.word	0x00000208
        /*0550*/ 	.short	0x0100
        /*0552*/ 	.byte	0x04
	.zero		1


	//   ....[69]....
        /*0554*/ 	.word	0x00000ed0
        /*0558*/ 	.word	0x000000ff
        /*055c*/ 	.word	0x00000228
        /*0560*/ 	.short	0x0100
        /*0562*/ 	.byte	0x04
	.zero		1


	//   ....[70]....
        /*0564*/ 	.word	0x00000fc0
        /*0568*/ 	.word	0x000000ff
        /*056c*/ 	.word	0x00000230
        /*0570*/ 	.short	0x0100
        /*0572*/ 	.byte	0x04
	.zero		1


	//   ....[71]....
        /*0574*/ 	.word	0x00000fd0
        /*0578*/ 	.word	0x000000ff
        /*057c*/ 	.word	0x00000240
        /*0580*/ 	.short	0x0100
        /*0582*/ 	.byte	0x04
	.zero		1


	//   ....[72]....
        /*0584*/ 	.word	0x00000fe0
        /*0588*/ 	.word	0x000000ff
        /*058c*/ 	.word	0x00000238
        /*0590*/ 	.short	0x0100
        /*0592*/ 	.byte	0x04
	.zero		1


	//   ....[73]....
        /*0594*/ 	.word	0x00000ff0
        /*0598*/ 	.word	0x000000ff
        /*059c*/ 	.word	0x00000248
        /*05a0*/ 	.short	0x0100
        /*05a2*/ 	.byte	0x04
	.zero		1


	//   ....[74]....
        /*05a4*/ 	.word	0x000010f0
        /*05a8*/ 	.word	0x000000ff
        /*05ac*/ 	.word	0x00000250
        /*05b0*/ 	.short	0x0100
        /*05b2*/ 	.byte	0x06
	.zero		1


	//   ....[75]....
        /*05b4*/ 	.word	0x00001e10
        /*05b8*/ 	.word	0x00000003
        /*05bc*/ 	.word	0x00000240
        /*05c0*/ 	.short	0x010a
        /*05c2*/ 	.byte	0xff
	.zero		1


	//   ....[76]....
        /*05c4*/ 	.word	0x00001e40
        /*05c8*/ 	.word	0x00000003
        /*05cc*/ 	.word	0x00000230
        /*05d0*/ 	.short	0x0101
        /*05d2*/ 	.byte	0xff
	.zero		1


	//   ....[77]....
        /*05d4*/ 	.word	0x00001f00
        /*05d8*/ 	.word	0x000000ff
        /*05dc*/ 	.word	0x000000d0
        /*05e0*/ 	.short	0x010a
        /*05e2*/ 	.byte	0x04
	.zero		1


	//   ....[78]....
        /*05e4*/ 	.word	0x00001fd0
        /*05e8*/ 	.word	0x000000ff
        /*05ec*/ 	.word	0x000000d0
        /*05f0*/ 	.short	0x010a
        /*05f2*/ 	.byte	0x21
	.zero		1


	//   ....[79]....
        /*05f4*/ 	.word	0x00002180
        /*05f8*/ 	.word	0x000000ff
        /*05fc*/ 	.word	0x000000d0
        /*0600*/ 	.short	0x010a
        /*0602*/ 	.byte	0x05
	.zero		1


	//   ....[80]....
        /*0604*/ 	.word	0x000022b0
        /*0608*/ 	.word	0x000000ff
        /*060c*/ 	.word	0x000001c8
        /*0610*/ 	.short	0x0101
        /*0612*/ 	.byte	0x06
	.zero		1


	//   ....[81]....
        /*0614*/ 	.word	0x000022d0
        /*0618*/ 	.word	0x000000ff
        /*061c*/ 	.word	0x000000d0
        /*0620*/ 	.short	0x010a
        /*0622*/ 	.byte	0x04
	.zero		1


	//   ....[82]....
        /*0624*/ 	.word	0x00002350
        /*0628*/ 	.word	0x000000ff
        /*062c*/ 	.word	0x000000d0
        /*0630*/ 	.short	0x010a
        /*0632*/ 	.byte	0x11
	.zero		1


	//   ....[83]....
        /*0634*/ 	.word	0x000024e0
        /*0638*/ 	.word	0x000000ff
        /*063c*/ 	.word	0x000000d0
        /*0640*/ 	.short	0x010a
        /*0642*/ 	.byte	0x05
	.zero		1


	//   ....[84]....
        /*0644*/ 	.word	0x00002660
        /*0648*/ 	.word	0x00000003
        /*064c*/ 	.word	0x000001d0
        /*0650*/ 	.short	0x010a
        /*0652*/ 	.byte	0xff
	.zero		1


	//   ....[85]....
        /*0654*/ 	.word	0x000027b0
        /*0658*/ 	.word	0x00000000
        /*065c*/ 	.word	0x00000000
        /*0660*/ 	.short	0x0101
        /*0662*/ 	.byte	0xff
	.zero		1


	//   ....[86]....
        /*0664*/ 	.word	0x00002d50
        /*0668*/ 	.word	0x000000ff
        /*066c*/ 	.word	0x00000000
        /*0670*/ 	.short	0x010a
        /*0672*/ 	.byte	0x04
	.zero		1


	//   ....[87]....
        /*0674*/ 	.word	0x00002de0
        /*0678*/ 	.word	0x000000ff
        /*067c*/ 	.word	0x00000000
        /*0680*/ 	.short	0x010a
        /*0682*/ 	.byte	0x05
	.zero		1


	//   ....[88]....
        /*0684*/ 	.word	0x00002e70
        /*0688*/ 	.word	0x000000ff
        /*068c*/ 	.word	0x00000000
        /*0690*/ 	.short	0x010a
        /*0692*/ 	.byte	0x05
	.zero		1


	//   ....[89]....
        /*0694*/ 	.word	0x00002f00
        /*0698*/ 	.word	0x000000ff
        /*069c*/ 	.word	0x00000000
        /*06a0*/ 	.short	0x010a
        /*06a2*/ 	.byte	0x05
	.zero		1


	//   ....[90]....
        /*06a4*/ 	.word	0x00002f90
        /*06a8*/ 	.word	0x000000ff
        /*06ac*/ 	.word	0x00000000
        /*06b0*/ 	.short	0x010a
        /*06b2*/ 	.byte	0x05
	.zero		1


	//   ....[91]....
        /*06b4*/ 	.word	0x00003020
        /*06b8*/ 	.word	0x000000ff
        /*06bc*/ 	.word	0x00000000
        /*06c0*/ 	.short	0x010a
        /*06c2*/ 	.byte	0x05
	.zero		1


	//   ....[92]....
        /*06c4*/ 	.word	0x000030b0
        /*06c8*/ 	.word	0x000000ff
        /*06cc*/ 	.word	0x00000000
        /*06d0*/ 	.short	0x010a
        /*06d2*/ 	.byte	0x05
	.zero		1


	//   ....[93]....
        /*06d4*/ 	.word	0x00003140
        /*06d8*/ 	.word	0x000000ff
        /*06dc*/ 	.word	0x00000000
        /*06e0*/ 	.short	0x010a
        /*06e2*/ 	.byte	0x05
	.zero		1


	//   ....[94]....
        /*06e4*/ 	.word	0x000031d0
        /*06e8*/ 	.word	0x000000ff
        /*06ec*/ 	.word	0x00000000
        /*06f0*/ 	.short	0x010a
        /*06f2*/ 	.byte	0x05
	.zero		1


	//   ....[95]....
        /*06f4*/ 	.word	0x00003260
        /*06f8*/ 	.word	0x000000ff
        /*06fc*/ 	.word	0x00000000
        /*0700*/ 	.short	0x010a
        /*0702*/ 	.byte	0x05
	.zero		1


	//   ....[96]....
        /*0704*/ 	.word	0x000032f0
        /*0708*/ 	.word	0x000000ff
        /*070c*/ 	.word	0x00000000
        /*0710*/ 	.short	0x010a
        /*0712*/ 	.byte	0x05
	.zero		1


	//   ....[97]....
        /*0714*/ 	.word	0x00003380
        /*0718*/ 	.word	0x000000ff
        /*071c*/ 	.word	0x00000000
        /*0720*/ 	.short	0x010a
        /*0722*/ 	.byte	0x05
	.zero		1


	//   ....[98]....
        /*0724*/ 	.word	0x00003410
        /*0728*/ 	.word	0x000000ff
        /*072c*/ 	.word	0x00000000
        /*0730*/ 	.short	0x010a
        /*0732*/ 	.byte	0x05
	.zero		1


	//   ....[99]....
        /*0734*/ 	.word	0x000034a0
        /*0738*/ 	.word	0x000000ff
        /*073c*/ 	.word	0x00000000
        /*0740*/ 	.short	0x010a
        /*0742*/ 	.byte	0x05
	.zero		1


	//   ....[100]....
        /*0744*/ 	.word	0x00003530
        /*0748*/ 	.word	0x000000ff
        /*074c*/ 	.word	0x00000000
        /*0750*/ 	.short	0x010a
        /*0752*/ 	.byte	0x05
	.zero		1


	//   ....[101]....
        /*0754*/ 	.word	0x000035c0
        /*0758*/ 	.word	0x000000ff
        /*075c*/ 	.word	0x00000000
        /*0760*/ 	.short	0x010a
        /*0762*/ 	.byte	0x05
	.zero		1


	//   ....[102]....
        /*0764*/ 	.word	0x00003650
        /*0768*/ 	.word	0x000000ff
        /*076c*/ 	.word	0x00000000
        /*0770*/ 	.short	0x010a
        /*0772*/ 	.byte	0x05
	.zero		1


	//   ....[103]....
        /*0774*/ 	.word	0x000036e0
        /*0778*/ 	.word	0x000000ff
        /*077c*/ 	.word	0x00000000
        /*0780*/ 	.short	0x010a
        /*0782*/ 	.byte	0x05
	.zero		1


	//   ....[104]....
        /*0784*/ 	.word	0x00003770
        /*0788*/ 	.word	0x000000ff
        /*078c*/ 	.word	0x00000000
        /*0790*/ 	.short	0x010a
        /*0792*/ 	.byte	0x05
	.zero		1


	//   ....[105]....
        /*0794*/ 	.word	0x00003800
        /*0798*/ 	.word	0x000000ff
        /*079c*/ 	.word	0x00000000
        /*07a0*/ 	.short	0x010a
        /*07a2*/ 	.byte	0x05
	.zero		1


	//   ....[106]....
        /*07a4*/ 	.word	0x00003890
        /*07a8*/ 	.word	0x000000ff
        /*07ac*/ 	.word	0x00000000
        /*07b0*/ 	.short	0x010a
        /*07b2*/ 	.byte	0x05
	.zero		1


	//   ....[107]....
        /*07b4*/ 	.word	0x00003920
        /*07b8*/ 	.word	0x000000ff
        /*07bc*/ 	.word	0x00000000
        /*07c0*/ 	.short	0x010a
        /*07c2*/ 	.byte	0x05
	.zero		1


	//   ....[108]....
        /*07c4*/ 	.word	0x000039b0
        /*07c8*/ 	.word	0x000000ff
        /*07cc*/ 	.word	0x00000000
        /*07d0*/ 	.short	0x010a
        /*07d2*/ 	.byte	0x05
	.zero		1


	//   ....[109]....
        /*07d4*/ 	.word	0x00003a40
        /*07d8*/ 	.word	0x000000ff
        /*07dc*/ 	.word	0x00000000
        /*07e0*/ 	.short	0x010a
        /*07e2*/ 	.byte	0x05
	.zero		1


	//   ....[110]....
        /*07e4*/ 	.word	0x00003ad0
        /*07e8*/ 	.word	0x000000ff
        /*07ec*/ 	.word	0x00000000
        /*07f0*/ 	.short	0x010a
        /*07f2*/ 	.byte	0x05
	.zero		1


	//   ....[111]....
        /*07f4*/ 	.word	0x00003b70
        /*07f8*/ 	.word	0x00000000
        /*07fc*/ 	.word	0x00000000
        /*0800*/ 	.short	0x010a
        /*0802*/ 	.byte	0xff
	.zero		1


	//   ....[112]....
        /*0804*/ 	.word	0x00003c90
        /*0808*/ 	.word	0x00000002
        /*080c*/ 	.word	0x00000230
        /*0810*/ 	.short	0x010a
        /*0812*/ 	.byte	0xff
	.zero		1


	//   ....[113]....
        /*0814*/ 	.word	0x00003cf0
        /*0818*/ 	.word	0x00000004
        /*081c*/ 	.word	0x00000000
        /*0820*/ 	.short	0x0101
        /*0822*/ 	.byte	0xff
	.zero		1


	//   ....[114]....
        /*0824*/ 	.word	0x00003d10
        /*0828*/ 	.word	0x000000ff
        /*082c*/ 	.word	0x000001e0
        /*0830*/ 	.short	0x010a
        /*0832*/ 	.byte	0x04
	.zero		1


	//   ....[115]....
        /*0834*/ 	.word	0x00003e30
        /*0838*/ 	.word	0x00000002
        /*083c*/ 	.word	0x000001d0
        /*0840*/ 	.short	0x010a
        /*0842*/ 	.byte	0xff
	.zero		1


	//   ....[116]....
        /*0844*/ 	.word	0x00003f40
        /*0848*/ 	.word	0x00000002
        /*084c*/ 	.word	0x00000000
        /*0850*/ 	.short	0x0101
        /*0852*/ 	.byte	0xff
	.zero		1


	//   ....[117]....
        /*0854*/ 	.word	0x00003fd0
        /*0858*/ 	.word	0x000000ff
        /*085c*/ 	.word	0x000001e0
        /*0860*/ 	.short	0x0106
        /*0862*/ 	.byte	0x04
	.zero		1


	//   ....[118]....
        /*0864*/ 	.word	0x00003ff0
        /*0868*/ 	.word	0x000000ff
        /*086c*/ 	.word	0x000001e0
        /*0870*/ 	.short	0x010a
        /*0872*/ 	.byte	0x04
	.zero		1


	//   ....[119]....
        /*0874*/ 	.word	0x00004080
        /*0878*/ 	.word	0x000000ff
        /*087c*/ 	.word	0x000001e0
        /*0880*/ 	.short	0x0106
        /*0882*/ 	.byte	0x07
	.zero		1


	//   ....[120]....
        /*0884*/ 	.word	0x000040c0
        /*0888*/ 	.word	0x00000000
        /*088c*/ 	.word	0x000001e0
        /*0890*/ 	.short	0x010a
        /*0892*/ 	.byte	0xff
	.zero		1


	//   ....[121]....
        /*0894*/ 	.word	0x00004300
        /*0898*/ 	.word	0x000000ff
        /*089c*/ 	.word	0x00000008
        /*08a0*/ 	.short	0x010a
        /*08a2*/ 	.byte	0x05
	.zero		1


	//   ....[122]....
        /*08a4*/ 	.word	0x00004320
        /*08a8*/ 	.word	0x000000ff
        /*08ac*/ 	.word	0x00000008
        /*08b0*/ 	.short	0x010a
        /*08b2*/ 	.byte	0x05
	.zero		1


	//   ....[123]....
        /*08b4*/ 	.word	0x000044b0
        /*08b8*/ 	.word	0x000000ff
        /*08bc*/ 	.word	0x00000008
        /*08c0*/ 	.short	0x010a
        /*08c2*/ 	.byte	0x05
	.zero		1


	//   ....[124]....
        /*08c4*/ 	.word	0x000044d0
        /*08c8*/ 	.word	0x000000ff
        /*08cc*/ 	.word	0x00000008
        /*08d0*/ 	.short	0x010a
        /*08d2*/ 	.byte	0x05
	.zero		1


	//   ....[125]....
        /*08d4*/ 	.word	0x00004590
        /*08d8*/ 	.word	0x000000ff
        /*08dc*/ 	.word	0x00000000
        /*08e0*/ 	.short	0x0101
        /*08e2*/ 	.byte	0x04
	.zero		1


	//   ....[126]....
        /*08e4*/ 	.word	0x00004890
        /*08e8*/ 	.word	0x00000000
        /*08ec*/ 	.word	0x000001d0
        /*08f0*/ 	.short	0x010a
        /*08f2*/ 	.byte	0xff
	.zero		1


	//   ....[127]....
        /*08f4*/ 	.word	0x00004950
        /*08f8*/ 	.word	0x00000000
        /*08fc*/ 	.word	0x00000000
        /*0900*/ 	.short	0x0101
        /*0902*/ 	.byte	0xff
	.zero		1


	//   ....[128]....
        /*0904*/ 	.word	0x00004a10
        /*0908*/ 	.word	0x000000ff
        /*090c*/ 	.word	0x00000000
        /*0910*/ 	.short	0x010a
        /*0912*/ 	.byte	0x04
	.zero		1


	//   ....[129]....
        /*0914*/ 	.word	0x00004a20
        /*0918*/ 	.word	0x000000ff
        /*091c*/ 	.word	0x00000210
        /*0920*/ 	.short	0x010a
        /*0922*/ 	.byte	0x17
	.zero		1


	//   ....[130]....
        /*0924*/ 	.word	0x00004ad0
        /*0928*/ 	.word	0x000000ff
        /*092c*/ 	.word	0x00000000
        /*0930*/ 	.short	0x010a
        /*0932*/ 	.byte	0x05
	.zero		1


	//   ....[131]....
        /*0934*/ 	.word	0x00004c10
        /*0938*/ 	.word	0x000000ff
        /*093c*/ 	.word	0x00000000
        /*0940*/ 	.short	0x010a
        /*0942*/ 	.byte	0x04
	.zero		1


	//   ....[132]....
        /*0944*/ 	.word	0x00004e60
        /*0948*/ 	.word	0x000000ff
        /*094c*/ 	.word	0x00000000
        /*0950*/ 	.short	0x010a
        /*0952*/ 	.byte	0x04
	.zero		1


	//   ....[133]....
        /*0954*/ 	.word	0x00004ef0
        /*0958*/ 	.word	0x000000ff
        /*095c*/ 	.word	0x00000000
        /*0960*/ 	.short	0x010a
        /*0962*/ 	.byte	0x05
	.zero		1


	//   ....[134]....
        /*0964*/ 	.word	0x00004f80
        /*0968*/ 	.word	0x000000ff
        /*096c*/ 	.word	0x00000000
        /*0970*/ 	.short	0x010a
        /*0972*/ 	.byte	0x05
	.zero		1


	//   ....[135]....
        /*0974*/ 	.word	0x00005020
        /*0978*/ 	.word	0x00000000
        /*097c*/ 	.word	0x00000000
        /*0980*/ 	.short	0x010a
        /*0982*/ 	.byte	0xff
	.zero		1


	//   ....[136]....
        /*0984*/ 	.word	0x00005060
        /*0988*/ 	.word	0x00000000
        /*098c*/ 	.word	0x00000000
        /*0990*/ 	.short	0x010a
        /*0992*/ 	.byte	0xff
	.zero		1


	//   ....[137]....
        /*0994*/ 	.word	0x000050d0
        /*0998*/ 	.word	0x000000ff
        /*099c*/ 	.word	0x00000000
        /*09a0*/ 	.short	0x0101
        /*09a2*/ 	.byte	0x04
	.zero		1


	//   ....[138]....
        /*09a4*/ 	.word	0x00005110
        /*09a8*/ 	.word	0x000000ff
        /*09ac*/ 	.word	0x00000250
        /*09b0*/ 	.short	0x010a
        /*09b2*/ 	.byte	0x11
	.zero		1


	//   ....[139]....
        /*09b4*/ 	.word	0x00005160
        /*09b8*/ 	.word	0x000000ff
        /*09bc*/ 	.word	0x00000000
        /*09c0*/ 	.short	0x0101
        /*09c2*/ 	.byte	0x04
	.zero		1


	//   ....[140]....
        /*09c4*/ 	.word	0x000055e0
        /*09c8*/ 	.word	0x0000000c
        /*09cc*/ 	.word	0x000001d0
        /*09d0*/ 	.short	0x010a
        /*09d2*/ 	.byte	0xff
	.zero		1


	//   ....[141]....
        /*09d4*/ 	.word	0x00005750
        /*09d8*/ 	.word	0x00000000
        /*09dc*/ 	.word	0x00000000
        /*09e0*/ 	.short	0x0101
        /*09e2*/ 	.byte	0xff
	.zero		1


	//   ....[142]....
        /*09e4*/ 	.word	0x00005be0
        /*09e8*/ 	.word	0x000000ff
        /*09ec*/ 	.word	0x000001c8
        /*09f0*/ 	.short	0x010a
        /*09f2*/ 	.byte	0x15
	.zero		1


	//   ....[143]....
        /*09f4*/ 	.word	0x00005d60
        /*09f8*/ 	.word	0x000000ff
        /*09fc*/ 	.word	0x000001b0
        /*0a00*/ 	.short	0x010a
        /*0a02*/ 	.byte	0x15
	.zero		1


	//   ....[144]....
        /*0a04*/ 	.word	0x00005f50
        /*0a08*/ 	.word	0x000000ff
        /*0a0c*/ 	.word	0x000001a0
        /*0a10*/ 	.short	0x010b
        /*0a12*/ 	.byte	0x15
	.zero		1


	//   ....[145]....
        /*0a14*/ 	.word	0x00005f60
        /*0a18*/ 	.word	0x000000ff
        /*0a1c*/ 	.word	0x00000000
        /*0a20*/ 	.short	0x0101
        /*0a22*/ 	.byte	0x06
	.zero		1


	//   ....[146]....
        /*0a24*/ 	.word	0x00005f70
        /*0a28*/ 	.word	0x000000ff
        /*0a2c*/ 	.word	0x000001b8
        /*0a30*/ 	.short	0x010a
        /*0a32*/ 	.byte	0x15
	.zero		1


	//   ....[147]....
        /*0a34*/ 	.word	0x000061b0
        /*0a38*/ 	.word	0x000000ff
        /*0a3c*/ 	.word	0x000001a8
        /*0a40*/ 	.short	0x010b
        /*0a42*/ 	.byte	0x15
	.zero		1


	//   ....[148]....
        /*0a44*/ 	.word	0x000061c0
        /*0a48*/ 	.word	0x000000ff
        /*0a4c*/ 	.word	0x00000000
        /*0a50*/ 	.short	0x0101
        /*0a52*/ 	.byte	0x25
	.zero		1


	//   ....[149]....
        /*0a54*/ 	.word	0x00006200
        /*0a58*/ 	.word	0x000000ff
        /*0a5c*/ 	.word	0x000001b0
        /*0a60*/ 	.short	0x010a
        /*0a62*/ 	.byte	0x15
	.zero		1


	//   ....[150]....
        /*0a64*/ 	.word	0x00006240
        /*0a68*/ 	.word	0x00000000
        /*0a6c*/ 	.word	0x000001b8
        /*0a70*/ 	.short	0x010a
        /*0a72*/ 	.byte	0xff
	.zero		1


	//   ....[151]....
        /*0a74*/ 	.word	0x00006560
        /*0a78*/ 	.word	0x00000003
        /*0a7c*/ 	.word	0x000001d0
        /*0a80*/ 	.short	0x010a
        /*0a82*/ 	.byte	0xff
	.zero		1


	//   ....[152]....
        /*0a84*/ 	.word	0x000066e0
        /*0a88*/ 	.word	0x00000000
        /*0a8c*/ 	.word	0x00000000
        /*0a90*/ 	.short	0x0101
        /*0a92*/ 	.byte	0xff
	.zero		1


	//   ....[153]....
        /*0a94*/ 	.word	0x000071c0
        /*0a98*/ 	.word	0x00000003
        /*0a9c*/ 	.word	0x000001a0
        /*0aa0*/ 	.short	0x010a
        /*0aa2*/ 	.byte	0xff
	.zero		1


	//   ....[154]....
        /*0aa4*/ 	.word	0x000071e0
        /*0aa8*/ 	.word	0x0000005c
        /*0aac*/ 	.word	0x000001f0
        /*0ab0*/ 	.short	0x010a
        /*0ab2*/ 	.byte	0xff
	.zero		1


	//   ....[155]....
        /*0ab4*/ 	.word	0x00007310
        /*0ab8*/ 	.word	0x00000003
        /*0abc*/ 	.word	0x000001a0
        /*0ac0*/ 	.short	0x010a
        /*0ac2*/ 	.byte	0xff
	.zero		1


	//   ....[156]....
        /*0ac4*/ 	.word	0x00007450
        /*0ac8*/ 	.word	0x00000000
        /*0acc*/ 	.word	0x00000000
        /*0ad0*/ 	.short	0x0101
        /*0ad2*/ 	.byte	0xff
	.zero		1


	//   ....[157]....
        /*0ad4*/ 	.word	0x000074b0
        /*0ad8*/ 	.word	0x0000005c
        /*0adc*/ 	.word	0x000001f0
        /*0ae0*/ 	.short	0x010a
        /*0ae2*/ 	.byte	0xff
	.zero		1


	//   ....[158]....
        /*0ae4*/ 	.word	0x00008060
        /*0ae8*/ 	.word	0x0000006b
        /*0aec*/ 	.word	0x000001a0
        /*0af0*/ 	.short	0x010a
        /*0af2*/ 	.byte	0xff
	.zero		1


	//   ....[159]....
        /*0af4*/ 	.word	0x00008120
        /*0af8*/ 	.word	0x0000006b
        /*0afc*/ 	.word	0x000001a0
        /*0b00*/ 	.short	0x010a
        /*0b02*/ 	.byte	0xff
	.zero		1


	//   ....[160]....
        /*0b04*/ 	.word	0x00008260
        /*0b08*/ 	.word	0x00000002
        /*0b0c*/ 	.word	0x00000000
        /*0b10*/ 	.short	0x0101
        /*0b12*/ 	.byte	0xff
	.zero		1


	//   ....[161]....
        /*0b14*/ 	.word	0x00008540
        /*0b18*/ 	.word	0x0000005c
        /*0b1c*/ 	.word	0x00000000
        /*0b20*/ 	.short	0x0101
        /*0b22*/ 	.byte	0xff
	.zero		1


	//   ....[162]....
        /*0b24*/ 	.word	0x00008f00
        /*0b28*/ 	.word	0x00000003
        /*0b2c*/ 	.word	0x00000240
        /*0b30*/ 	.short	0x010a
        /*0b32*/ 	.byte	0xff
	.zero		1


	//   ....[163]....
        /*0b34*/ 	.word	0x00008f60
        /*0b38*/ 	.word	0x00000000
        /*0b3c*/ 	.word	0x000000d0
        /*0b40*/ 	.short	0x010a
        /*0b42*/ 	.byte	0xff
	.zero		1


	//   ....[164]....
        /*0b44*/ 	.word	0x00008fc0
        /*0b48*/ 	.word	0x00000000
        /*0b4c*/ 	.word	0x000000d0
        /*0b50*/ 	.short	0x010a
        /*0b52*/ 	.byte	0xff
	.zero		1


	//   ....[165]....
        /*0b54*/ 	.word	0x00009010
        /*0b58*/ 	.word	0x00000003
        /*0b5c*/ 	.word	0x000001d0
        /*0b60*/ 	.short	0x010a
        /*0b62*/ 	.byte	0xff
	.zero		1


	//   ....[166]....
        /*0b64*/ 	.word	0x00009070
        /*0b68*/ 	.word	0x00000000
        /*0b6c*/ 	.word	0x00000000
        /*0b70*/ 	.short	0x010a
        /*0b72*/ 	.byte	0xff
	.zero		1


	//   ....[167]....
        /*0b74*/ 	.word	0x000090d0
        /*0b78*/ 	.word	0x00000000
        /*0b7c*/ 	.word	0x00000000
        /*0b80*/ 	.short	0x010a
        /*0b82*/ 	.byte	0xff
	.zero		1


	//   ....[168]....
        /*0b84*/ 	.word	0x00009130
        /*0b88*/ 	.word	0x00000000
        /*0b8c*/ 	.word	0x00000000
        /*0b90*/ 	.short	0x010a
        /*0b92*/ 	.byte	0xff
	.zero		1


	//   ....[169]....
        /*0b94*/ 	.word	0x00009190
        /*0b98*/ 	.word	0x00000000
        /*0b9c*/ 	.word	0x00000000
        /*0ba0*/ 	.short	0x010a
        /*0ba2*/ 	.byte	0xff
	.zero		1


	//   ....[170]....
        /*0ba4*/ 	.word	0x000091f0
        /*0ba8*/ 	.word	0x00000000
        /*0bac*/ 	.word	0x00000000
        /*0bb0*/ 	.short	0x010a
        /*0bb2*/ 	.byte	0xff
	.zero		1


	//   ....[171]....
        /*0bb4*/ 	.word	0x00009250
        /*0bb8*/ 	.word	0x00000000
        /*0bbc*/ 	.word	0x00000000
        /*0bc0*/ 	.short	0x010a
        /*0bc2*/ 	.byte	0xff
	.zero		1


	//   ....[172]....
        /*0bc4*/ 	.word	0x000092b0
        /*0bc8*/ 	.word	0x00000000
        /*0bcc*/ 	.word	0x00000000
        /*0bd0*/ 	.short	0x010a
        /*0bd2*/ 	.byte	0xff
	.zero		1


	//   ....[173]....
        /*0bd4*/ 	.word	0x00009310
        /*0bd8*/ 	.word	0x00000000
        /*0bdc*/ 	.word	0x00000000
        /*0be0*/ 	.short	0x010a
        /*0be2*/ 	.byte	0xff
	.zero		1


	//   ....[174]....
        /*0be4*/ 	.word	0x00009370
        /*0be8*/ 	.word	0x00000000
        /*0bec*/ 	.word	0x00000000
        /*0bf0*/ 	.short	0x010a
        /*0bf2*/ 	.byte	0xff
	.zero		1


	//   ....[175]....
        /*0bf4*/ 	.word	0x000093d0
        /*0bf8*/ 	.word	0x00000000
        /*0bfc*/ 	.word	0x00000000
        /*0c00*/ 	.short	0x010a
        /*0c02*/ 	.byte	0xff
	.zero		1


	//   ....[176]....
        /*0c04*/ 	.word	0x00009430
        /*0c08*/ 	.word	0x00000000
        /*0c0c*/ 	.word	0x00000000
        /*0c10*/ 	.short	0x010a
        /*0c12*/ 	.byte	0xff
	.zero		1


	//   ....[177]....
        /*0c14*/ 	.word	0x00009490
        /*0c18*/ 	.word	0x00000000
        /*0c1c*/ 	.word	0x00000000
        /*0c20*/ 	.short	0x010a
        /*0c22*/ 	.byte	0xff
	.zero		1


	//   ....[178]....
        /*0c24*/ 	.word	0x000094f0
        /*0c28*/ 	.word	0x00000000
        /*0c2c*/ 	.word	0x00000000
        /*0c30*/ 	.short	0x010a
        /*0c32*/ 	.byte	0xff
	.zero		1


	//   ....[179]....
        /*0c34*/ 	.word	0x00009550
        /*0c38*/ 	.word	0x00000000
        /*0c3c*/ 	.word	0x00000000
        /*0c40*/ 	.short	0x010a
        /*0c42*/ 	.byte	0xff
	.zero		1


	//   ....[180]....
        /*0c44*/ 	.word	0x000095b0
        /*0c48*/ 	.word	0x00000000
        /*0c4c*/ 	.word	0x00000000
        /*0c50*/ 	.short	0x010a
        /*0c52*/ 	.byte	0xff
	.zero		1


	//   ....[181]....
        /*0c54*/ 	.word	0x00009610
        /*0c58*/ 	.word	0x00000000
        /*0c5c*/ 	.word	0x00000000
        /*0c60*/ 	.short	0x010a
        /*0c62*/ 	.byte	0xff
	.zero		1


	//   ....[182]....
        /*0c64*/ 	.word	0x00009670
        /*0c68*/ 	.word	0x00000000
        /*0c6c*/ 	.word	0x00000000
        /*0c70*/ 	.short	0x010a
        /*0c72*/ 	.byte	0xff
	.zero		1


	//   ....[183]....
        /*0c74*/ 	.word	0x000096d0
        /*0c78*/ 	.word	0x00000000
        /*0c7c*/ 	.word	0x00000000
        /*0c80*/ 	.short	0x010a
        /*0c82*/ 	.byte	0xff
	.zero		1


	//   ....[184]....
        /*0c84*/ 	.word	0x00009730
        /*0c88*/ 	.word	0x00000000
        /*0c8c*/ 	.word	0x00000000
        /*0c90*/ 	.short	0x010a
        /*0c92*/ 	.byte	0xff
	.zero		1


	//   ....[185]....
        /*0c94*/ 	.word	0x00009790
        /*0c98*/ 	.word	0x00000000
        /*0c9c*/ 	.word	0x00000000
        /*0ca0*/ 	.short	0x010a
        /*0ca2*/ 	.byte	0xff
	.zero		1


	//   ....[186]....
        /*0ca4*/ 	.word	0x000097f0
        /*0ca8*/ 	.word	0x00000000
        /*0cac*/ 	.word	0x00000000
        /*0cb0*/ 	.short	0x010a
        /*0cb2*/ 	.byte	0xff
	.zero		1


	//   ....[187]....
        /*0cb4*/ 	.word	0x00009850
        /*0cb8*/ 	.word	0x00000000
        /*0cbc*/ 	.word	0x00000000
        /*0cc0*/ 	.short	0x010a
        /*0cc2*/ 	.byte	0xff
	.zero		1


	//   ....[188]....
        /*0cc4*/ 	.word	0x000098b0
        /*0cc8*/ 	.word	0x00000000
        /*0ccc*/ 	.word	0x00000000
        /*0cd0*/ 	.short	0x010a
        /*0cd2*/ 	.byte	0xff
	.zero		1


	//   ....[189]....
        /*0cd4*/ 	.word	0x00009910
        /*0cd8*/ 	.word	0x00000000
        /*0cdc*/ 	.word	0x00000000
        /*0ce0*/ 	.short	0x010a
        /*0ce2*/ 	.byte	0xff
	.zero		1


	//   ....[190]....
        /*0ce4*/ 	.word	0x00009970
        /*0ce8*/ 	.word	0x00000000
        /*0cec*/ 	.word	0x00000000
        /*0cf0*/ 	.short	0x010a
        /*0cf2*/ 	.byte	0xff
	.zero		1


	//   ....[191]....
        /*0cf4*/ 	.word	0x000099c0
        /*0cf8*/ 	.word	0x00000002
        /*0cfc*/ 	.word	0x00000230
        /*0d00*/ 	.short	0x010a
        /*0d02*/ 	.byte	0xff
	.zero		1


	//   ....[192]....
        /*0d04*/ 	.word	0x00009a20
        /*0d08*/ 	.word	0x00000002
        /*0d0c*/ 	.word	0x000001e0
        /*0d10*/ 	.short	0x010a
        /*0d12*/ 	.byte	0xff
	.zero		1


	//   ....[193]....
        /*0d14*/ 	.word	0x00009a70
        /*0d18*/ 	.word	0x00000002
        /*0d1c*/ 	.word	0x000001d0
        /*0d20*/ 	.short	0x010a
        /*0d22*/ 	.byte	0xff
	.zero		1


	//   ....[194]....
        /*0d24*/ 	.word	0x00009ad0
        /*0d28*/ 	.word	0x00000000
        /*0d2c*/ 	.word	0x000001e0
        /*0d30*/ 	.short	0x010a
        /*0d32*/ 	.byte	0xff
	.zero		1


	//   ....[195]....
        /*0d34*/ 	.word	0x00009b30
        /*0d38*/ 	.word	0x00000000
        /*0d3c*/ 	.word	0x00000008
        /*0d40*/ 	.short	0x010a
        /*0d42*/ 	.byte	0xff
	.zero		1


	//   ....[196]....
        /*0d44*/ 	.word	0x00009c10
        /*0d48*/ 	.word	0x00000000
        /*0d4c*/ 	.word	0x00000008
        /*0d50*/ 	.short	0x010a
        /*0d52*/ 	.byte	0xff
	.zero		1


	//   ....[197]....
        /*0d54*/ 	.word	0x00009c60
        /*0d58*/ 	.word	0x00000000
        /*0d5c*/ 	.word	0x000001d0
        /*0d60*/ 	.short	0x010a
        /*0d62*/ 	.byte	0xff
	.zero		1


	//   ....[198]....
        /*0d64*/ 	.word	0x00009cc0
        /*0d68*/ 	.word	0x00000000
        /*0d6c*/ 	.word	0x00000210
        /*0d70*/ 	.short	0x010a
        /*0d72*/ 	.byte	0xff
	.zero		1


	//   ....[199]....
        /*0d74*/ 	.word	0x00009d20
        /*0d78*/ 	.word	0x00000000
        /*0d7c*/ 	.word	0x00000000
        /*0d80*/ 	.short	0x010a
        /*0d82*/ 	.byte	0xff
	.zero		1


	//   ....[200]....
        /*0d84*/ 	.word	0x00009d80
        /*0d88*/ 	.word	0x00000000
        /*0d8c*/ 	.word	0x00000000
        /*0d90*/ 	.short	0x010a
        /*0d92*/ 	.byte	0xff
	.zero		1


	//   ....[201]....
        /*0d94*/ 	.word	0x00009de0
        /*0d98*/ 	.word	0x00000000
        /*0d9c*/ 	.word	0x00000000
        /*0da0*/ 	.short	0x010a
        /*0da2*/ 	.byte	0xff
	.zero		1


	//   ....[202]....
        /*0da4*/ 	.word	0x00009e40
        /*0da8*/ 	.word	0x00000000
        /*0dac*/ 	.word	0x00000000
        /*0db0*/ 	.short	0x010a
        /*0db2*/ 	.byte	0xff
	.zero		1


	//   ....[203]....
        /*0db4*/ 	.word	0x00009ea0
        /*0db8*/ 	.word	0x00000000
        /*0dbc*/ 	.word	0x00000250
        /*0dc0*/ 	.short	0x010a
        /*0dc2*/ 	.byte	0xff
	.zero		1


	//   ....[204]....
        /*0dc4*/ 	.word	0x00009ef0
        /*0dc8*/ 	.word	0x0000000c
        /*0dcc*/ 	.word	0x000001d0
        /*0dd0*/ 	.short	0x010a
        /*0dd2*/ 	.byte	0xff
	.zero		1


	//   ....[205]....
        /*0dd4*/ 	.word	0x00009f50
        /*0dd8*/ 	.word	0x00000000
        /*0ddc*/ 	.word	0x000001c8
        /*0de0*/ 	.short	0x010a
        /*0de2*/ 	.byte	0xff
	.zero		1


	//   ....[206]....
        /*0de4*/ 	.word	0x00009fb0
        /*0de8*/ 	.word	0x00000000
        /*0dec*/ 	.word	0x000001b0
        /*0df0*/ 	.short	0x010a
        /*0df2*/ 	.byte	0xff
	.zero		1


	//   ....[207]....
        /*0df4*/ 	.word	0x0000a010
        /*0df8*/ 	.word	0x00000000
        /*0dfc*/ 	.word	0x000001b8
        /*0e00*/ 	.short	0x010a
        /*0e02*/ 	.byte	0xff
	.zero		1


	//   ....[208]....
        /*0e04*/ 	.word	0x0000a070
        /*0e08*/ 	.word	0x00000000
        /*0e0c*/ 	.word	0x000001b0
        /*0e10*/ 	.short	0x010a
        /*0e12*/ 	.byte	0xff
	.zero		1


	//   ....[209]....
        /*0e14*/ 	.word	0x0000a0c0
        /*0e18*/ 	.word	0x00000003
        /*0e1c*/ 	.word	0x000001d0
        /*0e20*/ 	.short	0x010a
        /*0e22*/ 	.byte	0xff
	.zero		1


	//   ....[210]....
        /*0e24*/ 	.word	0x0000a110
        /*0e28*/ 	.word	0x00000003
        /*0e2c*/ 	.word	0x000001a0
        /*0e30*/ 	.short	0x010a
        /*0e32*/ 	.byte	0xff
	.zero		1


	//   ....[211]....
        /*0e34*/ 	.word	0x0000a160
        /*0e38*/ 	.word	0x0000005c
        /*0e3c*/ 	.word	0x000001f0
        /*0e40*/ 	.short	0x010a
        /*0e42*/ 	.byte	0xff
	.zero		1


	//   ....[212]....
        /*0e44*/ 	.word	0x0000a1b0
        /*0e48*/ 	.word	0x0000006b
        /*0e4c*/ 	.word	0x000001a0
        /*0e50*/ 	.short	0x010a
        /*0e52*/ 	.byte	0xff
	.zero		1


	//----- nvinfo : EIATTR_NUM_MBARRIERS
	.align		4
.L_47:
        /*0e54*/ 	.byte	0x03, 0x38
        /*0e56*/ 	.short	0x004b


	//----- nvinfo : EIATTR_EXIT_INSTR_OFFSETS
	.align		4
        /*0e58*/ 	.byte	0x04, 0x1c
        /*0e5a*/ 	.short	(.L_49 - .L_48)


	//   ....[0]....
.L_48:
        /*0e5c*/ 	.word	0x00003ba0


	//   ....[1]....
        /*0e60*/ 	.word	0x00004090


	//   ....[2]....
        /*0e64*/ 	.word	0x000040f0


	//   ....[3]....
        /*0e68*/ 	.word	0x00005390


	//   ....[4]....
        /*0e6c*/ 	.word	0x00006270


	//   ....[5]....
        /*0e70*/ 	.word	0x000062b0


	//   ....[6]....
        /*0e74*/ 	.word	0x00008ef0


	//----- nvinfo : EIATTR_MAX_THREADS
	.align		4
.L_49:
        /*0e78*/ 	.byte	0x04, 0x05
        /*0e7a*/ 	.short	(.L_51 - .L_50)
.L_50:
        /*0e7c*/ 	.word	0x00000100
        /*0e80*/ 	.word	0x00000001
        /*0e84*/ 	.word	0x00000001


	//----- nvinfo : EIATTR_CRS_STACK_SIZE
	.align		4
.L_51:
        /*0e88*/ 	.byte	0x04, 0x1e
        /*0e8a*/ 	.short	(.L_53 - .L_52)
.L_52:
        /*0e8c*/ 	.word	0x00000000


	//----- nvinfo : EIATTR_CBANK_PARAM_SIZE
	.align		4
.L_53:
        /*0e90*/ 	.byte	0x03, 0x19
        /*0e92*/ 	.short	0x0800


	//----- nvinfo : EIATTR_PARAM_CBANK
	.align		4
        /*0e94*/ 	.byte	0x04, 0x0a
        /*0e96*/ 	.short	(.L_55 - .L_54)
	.align		4
.L_54:
        /*0e98*/ 	.word	index@(.nv.constant0._ZN7cutlass13device_kernelINS_4gemm6kernel13GemmUniversalIN4cute5tupleIJiiiiEEENS1_10collective13CollectiveMmaINS1_35MainloopSm100TmaUmmaWarpSpecializedILi26ELi2ELi4ENS5_IJNS4_1CILi4EEENSA_ILi2EEENSA_ILi1EEEEEEEENS5_IJNSA_ILi128EEESG_NSA_ILi64EEEEEENS_12float_e5m2_tENS5_IJlSD_lEEESJ_SK_NS4_8TiledMMAINS4_8MMA_AtomIJNS4_10MMA_TraitsINS4_25SM100_MMA_F8F6F4_2x1SM_SSEJSJ_SJ_fSG_SG_NS4_17integral_constantINS4_4UMMA5MajorELSR_0EEESS_NSP_INSQ_7ScaleInELST_0EEESU_EEEEEENS4_6LayoutINS5_IJSD_SD_SD_EEENS5_IJNSA_ILi0EEESZ_SZ_EEEEENS5_IJNS4_10UnderscoreES12_S12_EEEEENS4_28SM100_TMA_2SM_LOAD_MULTICASTENS4_14ComposedLayoutINS4_7SwizzleILi2ELi4ELi3EEENS4_18smem_ptr_flag_bitsILi8EEENSX_INS5_IJNSA_ILi8EEESH_EEENS5_IJSH_SD_EEEEEEEvNS4_8identityES15_S1F_vS1G_EENS_8epilogue10collective18CollectiveEpilogueINS1I_23Sm100TmaWarpSpecializedILi2ELi2ELi32ELb0ELb0EEEJNS5_IJSH_SG_SH_EEENS5_IJNSX_ISH_SD_EENSX_INS5_IJNSA_ILi32EEESC_EEENS5_IJSD_SH_EEEEEEEESJ_SK_SJ_SK_NS1I_6fusion15FusionCallbacksIS1M_NS1U_17LinearCombinationISJ_fSJ_fLNS_15FloatRoundStyleE2EEES1N_S1T_JEEENS4_5SM1004TMEM4LOAD26SM100_TMEM_LOAD_32dp32b32xENS4_13SM90_TMA_LOADENS16_INS17_ILi1ELi4ELi3EEES1A_NSX_INS5_IJS1B_S1P_EEENS5_IJS1P_SD_EEEEEEENS4_39AutoVectorizingCopyWithAssumedAlignmentILi128EEENS4_14SM90_TMA_STOREES29_S2B_S2B_EEEvvEEEEvNT_6ParamsE)
        /*0e9c*/ 	.short	0x0380
        /*0e9e*/ 	.short	0x0800


	//----- nvinfo : EIATTR_SW_WAR
	.align		4
.L_55:
        /*0ea0*/ 	.byte	0x04, 0x36
        /*0ea2*/ 	.short	(.L_57 - .L_56)
.L_56:
        /*0ea4*/ 	.word	0x00000008
.L_57:


//--------------------- .nv.callgraph             --------------------------
	.section	.nv.callgraph,"",@"SHT_CUDA_CALLGRAPH"
	.align	4
	.sectionentsize	8
	.align		4
        /*0000*/ 	.word	0x00000000
	.align		4
        /*0004*/ 	.word	0xffffffff
	.align		4
        /*0008*/ 	.word	index@(_ZN7cutlass13device_kernelINS_4gemm6kernel13GemmUniversalIN4cute5tupleIJiiiiEEENS1_10collective13CollectiveMmaINS1_35MainloopSm100TmaUmmaWarpSpecializedILi26ELi2ELi4ENS5_IJNS4_1CILi4EEENSA_ILi2EEENSA_ILi1EEEEEEEENS5_IJNSA_ILi128EEESG_NSA_ILi64EEEEEENS_12float_e5m2_tENS5_IJlSD_lEEESJ_SK_NS4_8TiledMMAINS4_8MMA_AtomIJNS4_10MMA_TraitsINS4_25SM100_MMA_F8F6F4_2x1SM_SSEJSJ_SJ_fSG_SG_NS4_17integral_constantINS4_4UMMA5MajorELSR_0EEESS_NSP_INSQ_7ScaleInELST_0EEESU_EEEEEENS4_6LayoutINS5_IJSD_SD_SD_EEENS5_IJNSA_ILi0EEESZ_SZ_EEEEENS5_IJNS4_10UnderscoreES12_S12_EEEEENS4_28SM100_TMA_2SM_LOAD_MULTICASTENS4_14ComposedLayoutINS4_7SwizzleILi2ELi4ELi3EEENS4_18smem_ptr_flag_bitsILi8EEENSX_INS5_IJNSA_ILi8EEESH_EEENS5_IJSH_SD_EEEEEEEvNS4_8identityES15_S1F_vS1G_EENS_8epilogue10collective18CollectiveEpilogueINS1I_23Sm100TmaWarpSpecializedILi2ELi2ELi32ELb0ELb0EEEJNS5_IJSH_SG_SH_EEENS5_IJNSX_ISH_SD_EENSX_INS5_IJNSA_ILi32EEESC_EEENS5_IJSD_SH_EEEEEEEESJ_SK_SJ_SK_NS1I_6fusion15FusionCallbacksIS1M_NS1U_17LinearCombinationISJ_fSJ_fLNS_15FloatRoundStyleE2EEES1N_S1T_JEEENS4_5SM1004TMEM4LOAD26SM100_TMEM_LOAD_32dp32b32xENS4_13SM90_TMA_LOADENS16_INS17_ILi1ELi4ELi3EEES1A_NSX_INS5_IJS1B_S1P_EEENS5_IJS1P_SD_EEEEEEENS4_39AutoVectorizingCopyWithAssumedAlignmentILi128EEENS4_14SM90_TMA_STOREES29_S2B_S2B_EEEvvEEEEvNT_6ParamsE)
	.align		4
        /*000c*/ 	.word	index@(__assertfail)
	.align		4
        /*0010*/ 	.word	0x00000000
	.align		4
        /*0014*/ 	.word	0xfffffffe
	.align		4
        /*0018*/ 	.word	0x00000000
	.align		4
        /*001c*/ 	.word	0xfffffffd
	.align		4
        /*0020*/ 	.word	0x00000000
	.align		4
        /*0024*/ 	.word	0xfffffffc


//--------------------- .nv.constant4             --------------------------
	.section	.nv.constant4,"a",@progbits
	.align	8
	.align		8
.nv.constant4:
        /*0000*/ 	.dword	__assertfail
	.align		8
        /*0008*/ 	.dword	__unnamed_1
	.align		8
        /*0010*/ 	.dword	__unnamed_2
	.align		8
        /*0018*/ 	.dword	_ZN40_INTERNAL_42a1aa20_4_k_cu_89792070_368194cuda3std3__45__cpo5beginE
	.align		8
        /*0020*/ 	.dword	_ZN40_INTERNAL_42a1aa20_4_k_cu_89792070_368194cuda3std3__45__cpo3endE
	.align		8
        /*0028*/ 	.dword	_ZN40_INTERNAL_42a1aa20_4_k_cu_89792070_368194cuda3std3__45__cpo6cbeginE
	.align		8
        /*0030*/ 	.dword	_ZN40_INTERNAL_42a1aa20_4_k_cu_89792070_368194cuda3std3__45__cpo4cendE
	.align		8
        /*0038*/ 	.dword	_ZN40_INTERNAL_42a1aa20_4_k_cu_89792070_368194cuda3std3__442_GLOBAL__N__42a1aa20_4_k_cu_89792070_368196ignoreE
	.align		8
        /*0040*/ 	.dword	_ZN40_INTERNAL_42a1aa20_4_k_cu_89792070_368194cuda3std3__419piecewise_constructE
	.align		8
        /*0048*/ 	.dword	_ZN40_INTERNAL_42a1aa20_4_k_cu_89792070_368194cuda3std3__48in_placeE
	.align		8
        /*0050*/ 	.dword	_ZN40_INTERNAL_42a1aa20_4_k_cu_89792070_368194cuda3std6ranges3__45__cpo4swapE
	.align		8
        /*0058*/ 	.dword	_ZN40_INTERNAL_42a1aa20_4_k_cu_89792070_368194cuda3std6ranges3__45__cpo9iter_moveE
	.align		8
        /*0060*/ 	.dword	_ZN40_INTERNAL_42a1aa20_4_k_cu_89792070_368194cute7productE
	.align		8
        /*0068*/ 	.dword	_ZN40_INTERNAL_42a1aa20_4_k_cu_89792070_368194cute1_E
	.align		8
        /*0070*/ 	.dword	$str$25
	.align		8
        /*0078*/ 	.dword	$str$26
	.align		8
        /*0080*/ 	.dword	$str$27
	.align		8
        /*0088*/ 	.dword	$str$28


//--------------------- .text._ZN7cutlass13device_kernelINS_4gemm6kernel13GemmUniversalIN4cute5tupleIJiiiiEEENS1_10collective13CollectiveMmaINS1_35MainloopSm100TmaUmmaWarpSpecializedILi26ELi2ELi4ENS5_IJNS4_1CILi4EEENSA_ILi2EEENSA_ILi1EEEEEEEENS5_IJNSA_ILi128EEESG_NSA_ILi64EEEEEENS_12float_e5m2_tENS5_IJlSD_lEEESJ_SK_NS4_8TiledMMAINS4_8MMA_AtomIJNS4_10MMA_TraitsINS4_25SM100_MMA_F8F6F4_2x1SM_SSEJSJ_SJ_fSG_SG_NS4_17integral_constantINS4_4UMMA5MajorELSR_0EEESS_NSP_INSQ_7ScaleInELST_0EEESU_EEEEEENS4_6LayoutINS5_IJSD_SD_SD_EEENS5_IJNSA_ILi0EEESZ_SZ_EEEEENS5_IJNS4_10UnderscoreES12_S12_EEEEENS4_28SM100_TMA_2SM_LOAD_MULTICASTENS4_14ComposedLayoutINS4_7SwizzleILi2ELi4ELi3EEENS4_18smem_ptr_flag_bitsILi8EEENSX_INS5_IJNSA_ILi8EEESH_EEENS5_IJSH_SD_EEEEEEEvNS4_8identityES15_S1F_vS1G_EENS_8epilogue10collective18CollectiveEpilogueINS1I_23Sm100TmaWarpSpecializedILi2ELi2ELi32ELb0ELb0EEEJNS5_IJSH_SG_SH_EEENS5_IJNSX_ISH_SD_EENSX_INS5_IJNSA_ILi32EEESC_EEENS5_IJSD_SH_EEEEEEEESJ_SK_SJ_SK_NS1I_6fusion15FusionCallbacksIS1M_NS1U_17LinearCombinationISJ_fSJ_fLNS_15FloatRoundStyleE2EEES1N_S1T_JEEENS4_5SM1004TMEM4LOAD26SM100_TMEM_LOAD_32dp32b32xENS4_13SM90_TMA_LOADENS16_INS17_ILi1ELi4ELi3EEES1A_NSX_INS5_IJS1B_S1P_EEENS5_IJS1P_SD_EEEEEEENS4_39AutoVectorizingCopyWithAssumedAlignmentILi128EEENS4_14SM90_TMA_STOREES29_S2B_S2B_EEEvvEEEEvNT_6ParamsE --------------------------
	.section	.text._ZN7cutlass13device_kernelINS_4gemm6kernel13GemmUniversalIN4cute5tupleIJiiiiEEENS1_10collective13CollectiveMmaINS1_35MainloopSm100TmaUmmaWarpSpecializedILi26ELi2ELi4ENS5_IJNS4_1CILi4EEENSA_ILi2EEENSA_ILi1EEEEEEEENS5_IJNSA_ILi128EEESG_NSA_ILi64EEEEEENS_12float_e5m2_tENS5_IJlSD_lEEESJ_SK_NS4_8TiledMMAINS4_8MMA_AtomIJNS4_10MMA_TraitsINS4_25SM100_MMA_F8F6F4_2x1SM_SSEJSJ_SJ_fSG_SG_NS4_17integral_constantINS4_4UMMA5MajorELSR_0EEESS_NSP_INSQ_7ScaleInELST_0EEESU_EEEEEENS4_6LayoutINS5_IJSD_SD_SD_EEENS5_IJNSA_ILi0EEESZ_SZ_EEEEENS5_IJNS4_10UnderscoreES12_S12_EEEEENS4_28SM100_TMA_2SM_LOAD_MULTICASTENS4_14ComposedLayoutINS4_7SwizzleILi2ELi4ELi3EEENS4_18smem_ptr_flag_bitsILi8EEENSX_INS5_IJNSA_ILi8EEESH_EEENS5_IJSH_SD_EEEEEEEvNS4_8identityES15_S1F_vS1G_EENS_8epilogue10collective18CollectiveEpilogueINS1I_23Sm100TmaWarpSpecializedILi2ELi2ELi32ELb0ELb0EEEJNS5_IJSH_SG_SH_EEENS5_IJNSX_ISH_SD_EENSX_INS5_IJNSA_ILi32EEESC_EEENS5_IJSD_SH_EEEEEEEESJ_SK_SJ_SK_NS1I_6fusion15FusionCallbacksIS1M_NS1U_17LinearCombinationISJ_fSJ_fLNS_15FloatRoundStyleE2EEES1N_S1T_JEEENS4_5SM1004TMEM4LOAD26SM100_TMEM_LOAD_32dp32b32xENS4_13SM90_TMA_LOADENS16_INS17_ILi1ELi4ELi3EEES1A_NSX_INS5_IJS1B_S1P_EEENS5_IJS1P_SD_EEEEEEENS4_39AutoVectorizingCopyWithAssumedAlignmentILi128EEENS4_14SM90_TMA_STOREES29_S2B_S2B_EEEvvEEEEvNT_6ParamsE,"ax",@progbits
	.align	128
.text._ZN7cutlass13device_kernelINS_4gemm6kernel13GemmUniversalIN4cute5tupleIJiiiiEEENS1_10collective13CollectiveMmaINS1_35MainloopSm100TmaUmmaWarpSpecializedILi26ELi2ELi4ENS5_IJNS4_1CILi4EEENSA_ILi2EEENSA_ILi1EEEEEEEENS5_IJNSA_ILi128EEESG_NSA_ILi64EEEEEENS_12float_e5m2_tENS5_IJlSD_lEEESJ_SK_NS4_8TiledMMAINS4_8MMA_AtomIJNS4_10MMA_TraitsINS4_25SM100_MMA_F8F6F4_2x1SM_SSEJSJ_SJ_fSG_SG_NS4_17integral_constantINS4_4UMMA5MajorELSR_0EEESS_NSP_INSQ_7ScaleInELST_0EEESU_EEEEEENS4_6LayoutINS5_IJSD_SD_SD_EEENS5_IJNSA_ILi0EEESZ_SZ_EEEEENS5_IJNS4_10UnderscoreES12_S12_EEEEENS4_28SM100_TMA_2SM_LOAD_MULTICASTENS4_14ComposedLayoutINS4_7SwizzleILi2ELi4ELi3EEENS4_18smem_ptr_flag_bitsILi8EEENSX_INS5_IJNSA_ILi8EEESH_EEENS5_IJSH_SD_EEEEEEEvNS4_8identityES15_S1F_vS1G_EENS_8epilogue10collective18CollectiveEpilogueINS1I_23Sm100TmaWarpSpecializedILi2ELi2ELi32ELb0ELb0EEEJNS5_IJSH_SG_SH_EEENS5_IJNSX_ISH_SD_EENSX_INS5_IJNSA_ILi32EEESC_EEENS5_IJSD_SH_EEEEEEEESJ_SK_SJ_SK_NS1I_6fusion15FusionCallbacksIS1M_NS1U_17LinearCombinationISJ_fSJ_fLNS_15FloatRoundStyleE2EEES1N_S1T_JEEENS4_5SM1004TMEM4LOAD26SM100_TMEM_LOAD_32dp32b32xENS4_13SM90_TMA_LOADENS16_INS17_ILi1ELi4ELi3EEES1A_NSX_INS5_IJS1B_S1P_EEENS5_IJS1P_SD_EEEEEEENS4_39AutoVectorizingCopyWithAssumedAlignmentILi128EEENS4_14SM90_TMA_STOREES29_S2B_S2B_EEEvvEEEEvNT_6ParamsE:
        .type           _ZN7cutlass13device_kernelINS_4gemm6kernel13GemmUniversalIN4cute5tupleIJiiiiEEENS1_10collective13CollectiveMmaINS1_35MainloopSm100TmaUmmaWarpSpecializedILi26ELi2ELi4ENS5_IJNS4_1CILi4EEENSA_ILi2EEENSA_ILi1EEEEEEEENS5_IJNSA_ILi128EEESG_NSA_ILi64EEEEEENS_12float_e5m2_tENS5_IJlSD_lEEESJ_SK_NS4_8TiledMMAINS4_8MMA_AtomIJNS4_10MMA_TraitsINS4_25SM100_MMA_F8F6F4_2x1SM_SSEJSJ_SJ_fSG_SG_NS4_17integral_constantINS4_4UMMA5MajorELSR_0EEESS_NSP_INSQ_7ScaleInELST_0EEESU_EEEEEENS4_6LayoutINS5_IJSD_SD_SD_EEENS5_IJNSA_ILi0EEESZ_SZ_EEEEENS5_IJNS4_10UnderscoreES12_S12_EEEEENS4_28SM100_TMA_2SM_LOAD_MULTICASTENS4_14ComposedLayoutINS4_7SwizzleILi2ELi4ELi3EEENS4_18smem_ptr_flag_bitsILi8EEENSX_INS5_IJNSA_ILi8EEESH_EEENS5_IJSH_SD_EEEEEEEvNS4_8identityES15_S1F_vS1G_EENS_8epilogue10collective18CollectiveEpilogueINS1I_23Sm100TmaWarpSpecializedILi2ELi2ELi32ELb0ELb0EEEJNS5_IJSH_SG_SH_EEENS5_IJNSX_ISH_SD_EENSX_INS5_IJNSA_ILi32EEESC_EEENS5_IJSD_SH_EEEEEEEESJ_SK_SJ_SK_NS1I_6fusion15FusionCallbacksIS1M_NS1U_17LinearCombinationISJ_fSJ_fLNS_15FloatRoundStyleE2EEES1N_S1T_JEEENS4_5SM1004TMEM4LOAD26SM100_TMEM_LOAD_32dp32b32xENS4_13SM90_TMA_LOADENS16_INS17_ILi1ELi4ELi3EEES1A_NSX_INS5_IJS1B_S1P_EEENS5_IJS1P_SD_EEEEEEENS4_39AutoVectorizingCopyWithAssumedAlignmentILi128EEENS4_14SM90_TMA_STOREES29_S2B_S2B_EEEvvEEEEvNT_6ParamsE,@function
        .size           _ZN7cutlass13device_kernelINS_4gemm6kernel13GemmUniversalIN4cute5tupleIJiiiiEEENS1_10collective13CollectiveMmaINS1_35MainloopSm100TmaUmmaWarpSpecializedILi26ELi2ELi4ENS5_IJNS4_1CILi4EEENSA_ILi2EEENSA_ILi1EEEEEEEENS5_IJNSA_ILi128EEESG_NSA_ILi64EEEEEENS_12float_e5m2_tENS5_IJlSD_lEEESJ_SK_NS4_8TiledMMAINS4_8MMA_AtomIJNS4_10MMA_TraitsINS4_25SM100_MMA_F8F6F4_2x1SM_SSEJSJ_SJ_fSG_SG_NS4_17integral_constantINS4_4UMMA5MajorELSR_0EEESS_NSP_INSQ_7ScaleInELST_0EEESU_EEEEEENS4_6LayoutINS5_IJSD_SD_SD_EEENS5_IJNSA_ILi0EEESZ_SZ_EEEEENS5_IJNS4_10UnderscoreES12_S12_EEEEENS4_28SM100_TMA_2SM_LOAD_MULTICASTENS4_14ComposedLayoutINS4_7SwizzleILi2ELi4ELi3EEENS4_18smem_ptr_flag_bitsILi8EEENSX_INS5_IJNSA_ILi8EEESH_EEENS5_IJSH_SD_EEEEEEEvNS4_8identityES15_S1F_vS1G_EENS_8epilogue10collective18CollectiveEpilogueINS1I_23Sm100TmaWarpSpecializedILi2ELi2ELi32ELb0ELb0EEEJNS5_IJSH_SG_SH_EEENS5_IJNSX_ISH_SD_EENSX_INS5_IJNSA_ILi32EEESC_EEENS5_IJSD_SH_EEEEEEEESJ_SK_SJ_SK_NS1I_6fusion15FusionCallbacksIS1M_NS1U_17LinearCombinationISJ_fSJ_fLNS_15FloatRoundStyleE2EEES1N_S1T_JEEENS4_5SM1004TMEM4LOAD26SM100_TMEM_LOAD_32dp32b32xENS4_13SM90_TMA_LOADENS16_INS17_ILi1ELi4ELi3EEES1A_NSX_INS5_IJS1B_S1P_EEENS5_IJS1P_SD_EEEEEEENS4_39AutoVectorizingCopyWithAssumedAlignmentILi128EEENS4_14SM90_TMA_STOREES29_S2B_S2B_EEEvvEEEEvNT_6ParamsE,(.L_x_230 - _ZN7cutlass13device_kernelINS_4gemm6kernel13GemmUniversalIN4cute5tupleIJiiiiEEENS1_10collective13CollectiveMmaINS1_35MainloopSm100TmaUmmaWarpSpecializedILi26ELi2ELi4ENS5_IJNS4_1CILi4EEENSA_ILi2EEENSA_ILi1EEEEEEEENS5_IJNSA_ILi128EEESG_NSA_ILi64EEEEEENS_12float_e5m2_tENS5_IJlSD_lEEESJ_SK_NS4_8TiledMMAINS4_8MMA_AtomIJNS4_10MMA_TraitsINS4_25SM100_MMA_F8F6F4_2x1SM_SSEJSJ_SJ_fSG_SG_NS4_17integral_constantINS4_4UMMA5MajorELSR_0EEESS_NSP_INSQ_7ScaleInELST_0EEESU_EEEEEENS4_6LayoutINS5_IJSD_SD_SD_EEENS5_IJNSA_ILi0EEESZ_SZ_EEEEENS5_IJNS4_10UnderscoreES12_S12_EEEEENS4_28SM100_TMA_2SM_LOAD_MULTICASTENS4_14ComposedLayoutINS4_7SwizzleILi2ELi4ELi3EEENS4_18smem_ptr_flag_bitsILi8EEENSX_INS5_IJNSA_ILi8EEESH_EEENS5_IJSH_SD_EEEEEEEvNS4_8identityES15_S1F_vS1G_EENS_8epilogue10collective18CollectiveEpilogueINS1I_23Sm100TmaWarpSpecializedILi2ELi2ELi32ELb0ELb0EEEJNS5_IJSH_SG_SH_EEENS5_IJNSX_ISH_SD_EENSX_INS5_IJNSA_ILi32EEESC_EEENS5_IJSD_SH_EEEEEEEESJ_SK_SJ_SK_NS1I_6fusion15FusionCallbacksIS1M_NS1U_17LinearCombinationISJ_fSJ_fLNS_15FloatRoundStyleE2EEES1N_S1T_JEEENS4_5SM1004TMEM4LOAD26SM100_TMEM_LOAD_32dp32b32xENS4_13SM90_TMA_LOADENS16_INS17_ILi1ELi4ELi3EEES1A_NSX_INS5_IJS1B_S1P_EEENS5_IJS1P_SD_EEEEEEENS4_39AutoVectorizingCopyWithAssumedAlignmentILi128EEENS4_14SM90_TMA_STOREES29_S2B_S2B_EEEvvEEEEvNT_6ParamsE)
        .other          _ZN7cutlass13device_kernelINS_4gemm6kernel13GemmUniversalIN4cute5tupleIJiiiiEEENS1_10collective13CollectiveMmaINS1_35MainloopSm100TmaUmmaWarpSpecializedILi26ELi2ELi4ENS5_IJNS4_1CILi4EEENSA_ILi2EEENSA_ILi1EEEEEEEENS5_IJNSA_ILi128EEESG_NSA_ILi64EEEEEENS_12float_e5m2_tENS5_IJlSD_lEEESJ_SK_NS4_8TiledMMAINS4_8MMA_AtomIJNS4_10MMA_TraitsINS4_25SM100_MMA_F8F6F4_2x1SM_SSEJSJ_SJ_fSG_SG_NS4_17integral_constantINS4_4UMMA5MajorELSR_0EEESS_NSP_INSQ_7ScaleInELST_0EEESU_EEEEEENS4_6LayoutINS5_IJSD_SD_SD_EEENS5_IJNSA_ILi0EEESZ_SZ_EEEEENS5_IJNS4_10UnderscoreES12_S12_EEEEENS4_28SM100_TMA_2SM_LOAD_MULTICASTENS4_14ComposedLayoutINS4_7SwizzleILi2ELi4ELi3EEENS4_18smem_ptr_flag_bitsILi8EEENSX_INS5_IJNSA_ILi8EEESH_EEENS5_IJSH_SD_EEEEEEEvNS4_8identityES15_S1F_vS1G_EENS_8epilogue10collective18CollectiveEpilogueINS1I_23Sm100TmaWarpSpecializedILi2ELi2ELi32ELb0ELb0EEEJNS5_IJSH_SG_SH_EEENS5_IJNSX_ISH_SD_EENSX_INS5_IJNSA_ILi32EEESC_EEENS5_IJSD_SH_EEEEEEEESJ_SK_SJ_SK_NS1I_6fusion15FusionCallbacksIS1M_NS1U_17LinearCombinationISJ_fSJ_fLNS_15FloatRoundStyleE2EEES1N_S1T_JEEENS4_5SM1004TMEM4LOAD26SM100_TMEM_LOAD_32dp32b32xENS4_13SM90_TMA_LOADENS16_INS17_ILi1ELi4ELi3EEES1A_NSX_INS5_IJS1B_S1P_EEENS5_IJS1P_SD_EEEEEEENS4_39AutoVectorizingCopyWithAssumedAlignmentILi128EEENS4_14SM90_TMA_STOREES29_S2B_S2B_EEEvvEEEEvNT_6ParamsE,@"STO_CUDA_ENTRY STV_DEFAULT"
_ZN7cutlass13device_kernelINS_4gemm6kernel13GemmUniversalIN4cute5tupleIJiiiiEEENS1_10collective13CollectiveMmaINS1_35MainloopSm100TmaUmmaWarpSpecializedILi26ELi2ELi4ENS5_IJNS4_1CILi4EEENSA_ILi2EEENSA_ILi1EEEEEEEENS5_IJNSA_ILi128EEESG_NSA_ILi64EEEEEENS_12float_e5m2_tENS5_IJlSD_lEEESJ_SK_NS4_8TiledMMAINS4_8MMA_AtomIJNS4_10MMA_TraitsINS4_25SM100_MMA_F8F6F4_2x1SM_SSEJSJ_SJ_fSG_SG_NS4_17integral_constantINS4_4UMMA5MajorELSR_0EEESS_NSP_INSQ_7ScaleInELST_0EEESU_EEEEEENS4_6LayoutINS5_IJSD_SD_SD_EEENS5_IJNSA_ILi0EEESZ_SZ_EEEEENS5_IJNS4_10UnderscoreES12_S12_EEEEENS4_28SM100_TMA_2SM_LOAD_MULTICASTENS4_14ComposedLayoutINS4_7SwizzleILi2ELi4ELi3EEENS4_18smem_ptr_flag_bitsILi8EEENSX_INS5_IJNSA_ILi8EEESH_EEENS5_IJSH_SD_EEEEEEEvNS4_8identityES15_S1F_vS1G_EENS_8epilogue10collective18CollectiveEpilogueINS1I_23Sm100TmaWarpSpecializedILi2ELi2ELi32ELb0ELb0EEEJNS5_IJSH_SG_SH_EEENS5_IJNSX_ISH_SD_EENSX_INS5_IJNSA_ILi32EEESC_EEENS5_IJSD_SH_EEEEEEEESJ_SK_SJ_SK_NS1I_6fusion15FusionCallbacksIS1M_NS1U_17LinearCombinationISJ_fSJ_fLNS_15FloatRoundStyleE2EEES1N_S1T_JEEENS4_5SM1004TMEM4LOAD26SM100_TMEM_LOAD_32dp32b32xENS4_13SM90_TMA_LOADENS16_INS17_ILi1ELi4ELi3EEES1A_NSX_INS5_IJS1B_S1P_EEENS5_IJS1P_SD_EEEEEEENS4_39AutoVectorizingCopyWithAssumedAlignmentILi128EEENS4_14SM90_TMA_STOREES29_S2B_S2B_EEEvvEEEEvNT_6ParamsE:
[----:B------:R-:W1:Y:S01]  /*0000*/  LDC R1, c[0x0][0x37c] ;  /* 0x0000df00ff017b82 */ /* 0x000e620000000800 */
[----:B------:R-:W2:Y:S01]  /*0010*/  S2R R99, SR_TID.X ;  /* 0x0000000000637919 */ /* 0x000ea20000002100 */
[----:B------:R-:W3:Y:S06]  /*0020*/  LDCU.64 UR8, c[0x0][0x890] ;  /* 0x00011200ff0877ac */ /* 0x000eec0008000a00 */
[----:B------:R-:W4:Y:S01]  /*0030*/  S2UR UR45, SR_CgaCtaId ;  /* 0x00000000002d79c3 */ /* 0x000f220000008800 */
[----:B------:R-:W-:Y:S02]  /*0040*/  PRMT R90, RZ, 0x7610, R90 ;  /* 0x00007610ff5a7816 */ /* 0x000fe4000000005a */
[----:B------:R-:W-:-:S02]  /*0050*/  ELECT P0, URZ, PT ;  /* 0x0000000000ff782f */ /* 0x000fc40003800000 */
[----:B---3--:R-:W-:-:S04]  /*0060*/  ISETP.NE.U32.AND P1, PT, RZ, UR8, PT ;  /* 0x00000008ff007c0c */ /* 0x008fc8000bf25070 */
[----:B------:R-:W-:Y:S01]  /*0070*/  ISETP.NE.AND.EX P2, PT, RZ, UR9, PT, P1 ;  /* 0x00000009ff007c0c */ /* 0x000fe2000bf45310 */
[----:B----4-:R-:W-:Y:S02]  /*0080*/  ULOP3.LUT UR33, UR45, 0x1, URZ, 0xc0, !UPT ;  /* 0x000000012d217892 */ /* 0x010fe4000f8ec0ff */
[----:B------:R-:W-:Y:S01]  /*0090*/  ULOP3.LUT UR34, UR45, 0x1, URZ, 0x3c, !UPT ;  /* 0x000000012d227892 */ /* 0x000fe2000f8e3cff */
[----:B--2---:R-:W-:-:S05]  /*00a0*/  SHF.R.U32.HI R91, RZ, 0x5, R99 ;  /* 0x00000005ff5b7819 */ /* 0x004fca0000011663 */
[----:B------:R-:W2:Y:S02]  /*00b0*/  SHFL.IDX PT, R0, R91, RZ, 0x1f ;  /* 0x00001fff5b007589 */ /* 0x000ea400000e0000 */
[----:B--2---:R-:W-:Y:S02]  /*00c0*/  R2UR UR25, R0 ;  /* 0x00000000001972ca */ /* 0x004fe400000e0000 */
[----:B-1----:R-:W-:Y:S05]  /*00d0*/  @P2 BRA `(.L_x_0) ;  /* 0x0000000000302947 */ /* 0x002fea0003800000 */
[----:B------:R-:W1:Y:S02]  /*00e0*/  LDCU.64 UR4, c[0x0][0x888] ;  /* 0x00011100ff0477ac */ /* 0x000e640008000a00 */
[----:B-1----:R-:W-:-:S04]  /*00f0*/  UISETP.NE.U32.AND UP0, UPT, UR4, URZ, UPT ;  /* 0x000000ff0400728c */ /* 0x002fc8000bf05070 */
[----:B------:R-:W-:-:S09]  /*0100*/  UISETP.NE.AND.EX UP0, UPT, UR5, URZ, UPT, UP0 ;  /* 0x000000ff0500728c */ /* 0x000fd2000bf05300 */
[----:B------:R-:W-:Y:S05]  /*0110*/  BRA.U !UP0, `(.L_x_1) ;  /* 0x0000000108147547 */ /* 0x000fea000b800000 */
[----:B------:R-:W1:Y:S01]  /*0120*/  LDC.64 R2, c[0x0][0x888] ;  /* 0x00022200ff027b82 */ /* 0x000e620000000a00 */
[----:B------:R-:W1:Y:S02]  /*0130*/  LDCU.64 UR4, c[0x0][0x358] ;  /* 0x00006b00ff0477ac */ /* 0x000e640008000a00 */
[----:B-1----:R1:W5:Y:S01]  /*0140*/  LDG.E R41, desc[UR4][R2.64] ;  /* 0x0000000402297981 */ /* 0x002362000c1e1900 */
[----:B------:R-:W-:Y:S01]  /*0150*/  HFMA2 R90, -RZ, RZ, 0, 5.9604644775390625e-08 ;  /* 0x00000001ff5a7431 */ /* 0x000fe200000001ff */
[----:B------:R-:W-:Y:S05]  /*0160*/  BRA `(.L_x_0) ;  /* 0x00000000000c7947 */ /* 0x000fea0003800000 */
.L_x_1:
[----:B------:R-:W1:Y:S01]  /*0170*/  LDCU UR4, c[0x0][0x880] ;  /* 0x00011000ff0477ac */ /* 0x000e620008000800 */
[----:B------:R-:W-:Y:S01]  /*0180*/  HFMA2 R90, -RZ, RZ, 0, 5.9604644775390625e-08 ;  /* 0x00000001ff5a7431 */ /* 0x000fe200000001ff */
[----:B-1----:R-:W-:-:S07]  /*0190*/  MOV R41, UR4 ;  /* 0x0000000400297c02 */ /* 0x002fce0008000f00 */
.L_x_0:
[----:B------:R-:W2:Y:S02]  /*01a0*/  LDCU.64 UR4, c[0x0][0x8b0] ;  /* 0x00011600ff0477ac */ /* 0x000ea40008000a00 */
[----:B--2---:R-:W-:-:S04]  /*01b0*/  UISETP.NE.U32.AND UP0, UPT, UR4, URZ, UPT ;  /* 0x000000ff0400728c */ /* 0x004fc8000bf05070 */
[----:B------:R-:W-:-:S09]  /*01c0*/  UISETP.NE.AND.EX UP0, UPT, UR5, URZ, UPT, UP0 ;  /* 0x000000ff0500728c */ /* 0x000fd2000bf05300 */
[----:B------:R-:W-:Y:S05]  /*01d0*/  BRA.U UP0, `(.L_x_2) ;  /* 0x0000000100287547 */ /* 0x000fea000b800000 */
[----:B------:R-:W2:Y:S02]  /*01e0*/  LDCU.64 UR4, c[0x0][0x8a8] ;  /* 0x00011500ff0477ac */ /* 0x000ea40008000a00 */
[----:B--2---:R-:W-:-:S04]  /*01f0*/  UISETP.NE.U32.AND UP0, UPT, UR4, URZ, UPT ;  /* 0x000000ff0400728c */ /* 0x004fc8000bf05070 */
[----:B------:R-:W-:-:S09]  /*0200*/  UISETP.NE.AND.EX UP0, UPT, UR5, URZ, UPT, UP0 ;  /* 0x000000ff0500728c */ /* 0x000fd2000bf05300 */
[----:B------:R-:W-:Y:S05]  /*0210*/  BRA.U !UP0, `(.L_x_3) ;  /* 0x0000000108107547 */ /* 0x000fea000b800000 */
[----:B------:R-:W2:Y:S01]  /*0220*/  LDC.64 R38, c[0x0][0x8a8] ;  /* 0x00022a00ff267b82 */ /* 0x000ea20000000a00 */
[----:B------:R-:W2:Y:S02]  /*0230*/  LDCU.64 UR4, c[0x0][0x358] ;  /* 0x00006b00ff0477ac */ /* 0x000ea40008000a00 */
[----:B--2---:R2:W5:Y:S01]  /*0240*/  LDG.E R38, desc[UR4][R38.64] ;  /* 0x0000000426267981 */ /* 0x004562000c1e1900 */
[----:B------:R-:W-:Y:S05]  /*0250*/  BRA `(.L_x_2) ;  /* 0x0000000000087947 */ /* 0x000fea0003800000 */
.L_x_3:
[----:B------:R-:W2:Y:S02]  /*0260*/  LDCU UR4, c[0x0][0x8a0] ;  /* 0x00011400ff0477ac */ /* 0x000ea40008000800 */
[----:B--2---:R-:W-:Y:S02]  /*0270*/  MOV R38, UR4 ;  /* 0x0000000400267c02 */ /* 0x004fe40008000f00 */
.L_x_2:
[----:B------:R-:W-:Y:S01]  /*0280*/  IMAD.U32 R0, RZ, RZ, UR25 ;  /* 0x00000019ff007e24 */ /* 0x000fe2000f8e00ff */
[----:B------:R-:W-:Y:S04]  /*0290*/  BSSY.RECONVERGENT B0, `(.L_x_4) ;  /* 0x000000c000007945 */ /* 0x000fe80003800200 */
[C---:B------:R-:W-:Y:S02]  /*02a0*/  ISETP.NE.OR P3, PT, R0.reuse, 0x1, !P0 ;  /* 0x000000010000780c */ /* 0x040fe40004765670 */
[----:B------:R-:W-:-:S11]  /*02b0*/  ISETP.NE.OR P2, PT, R0, 0x3, !P0 ;  /* 0x000000030000780c */ /* 0x000fd60004745670 */
[----:B------:R-:W-:Y:S05]  /*02c0*/  @P3 BRA `(.L_x_5) ;  /* 0x0000000000203947 */ /* 0x000fea0003800000 */
[----:B------:R-:W3:Y:S02]  /*02d0*/  LDCU.64 UR4, c[0x0][0x348] ;  /* 0x00006900ff0477ac */ /* 0x000ee40008000a00 */
[----:B---3--:R-:W-:Y:S02]  /*02e0*/  UIADD3 UR6, UP1, UPT, UR4, 0x80, URZ ;  /* 0x0000008004067890 */ /* 0x008fe4000ff3e0ff */
[----:B------:R-:W-:Y:S02]  /*02f0*/  UIADD3 UR4, UP0, UPT, UR4, 0x180, URZ ;  /* 0x0000018004047890 */ /* 0x000fe4000ff1e0ff */
[----:B------:R-:W-:Y:S02]  /*0300*/  UIADD3.X UR7, UPT, UPT, URZ, UR5, URZ, UP1, !UPT ;  /* 0x00000005ff077290 */ /* 0x000fe40008ffe4ff */
[----:B------:R-:W-:-:S07]  /*0310*/  UIADD3.X UR5, UPT, UPT, URZ, UR5, URZ, UP0, !UPT ;  /* 0x00000005ff057290 */ /* 0x000fce00087fe4ff */
[----:B------:R3:W-:Y:S02]  /*0320*/  UTMACCTL.PF [UR6] ;  /* 0x00000000060079b9 */ /* 0x0007e40008040000 */
[----:B------:R3:W-:Y:S02]  /*0330*/  UTMACCTL.PF [UR4] ;  /* 0x00000000040079b9 */ /* 0x0007e40008040000 */
[----:B---3--:R-:W-:Y:S01]  /*0340*/  NOP ;  /* 0x0000000000007918 */ /* 0x008fe20000000000 */
.L_x_5:
[----:B------:R-:W-:Y:S05]  /*0350*/  BSYNC.RECONVERGENT B0 ;  /* 0x0000000000007941 */ /* 0x000fea0003800200 */
.L_x_4:
[----:B------:R-:W-:Y:S04]  /*0360*/  BSSY.RECONVERGENT B0, `(.L_x_6) ;  /* 0x000000a000007945 */ /* 0x000fe80003800200 */
        /* <DEDUP_REMOVED lines=9> */
.L_x_7:
[----:B------:R-:W-:Y:S05]  /*0400*/  BSYNC.RECONVERGENT B0 ;  /* 0x0000000000007941 */ /* 0x000fea0003800200 */
.L_x_6:
[----:B------:R-:W3:Y:S01]  /*0410*/  LDCU.64 UR4, c[0x0][0x888] ;  /* 0x00011100ff0477ac */ /* 0x000ee20008000a00 */
[----:B------:R-:W-:Y:S01]  /*0420*/  ISETP.NE.AND.EX P1, PT, RZ, UR9, PT, P1 ;  /* 0x00000009ff007c0c */ /* 0x000fe2000bf25310 */
[----:B------:R-:W-:Y:S01]  /*0430*/  UPLOP3.LUT UP5, UPT, UPT, UPT, UPT, 0x80, 0x8 ;  /* 0x000000000008789c */ /* 0x000fe20003faf070 */
[----:B---3--:R-:W-:-:S04]  /*0440*/  ISETP.NE.U32.AND P2, PT, RZ, UR4, PT ;  /* 0x00000004ff007c0c */ /* 0x008fc8000bf45070 */
[----:B------:R-:W-:-:S13]  /*0450*/  ISETP.NE.AND.EX P2, PT, RZ, UR5, PT, P2 ;  /* 0x00000005ff007c0c */ /* 0x000fda000bf45320 */
[----:B------:R-:W-:Y:S05]  /*0460*/  @P2 BRA P1, `(.L_x_8) ;  /* 0x0000000000282947 */ /* 0x000fea0000800000 */
[----:B------:R-:W-:Y:S01]  /*0470*/  UISETP.NE.U32.AND UP0, UPT, UR8, URZ, UPT ;  /* 0x000000ff0800728c */ /* 0x000fe2000bf05070 */
[----:B-----5:R-:W-:Y:S01]  /*0480*/  FSETP.NEU.AND P1, PT, R41, RZ, PT ;  /* 0x000000ff2900720b */ /* 0x020fe20003f2d000 */
[----:B------:R-:W-:Y:S02]  /*0490*/  UISETP.NE.U32.AND UP2, UPT, UR4, URZ, UPT ;  /* 0x000000ff0400728c */ /* 0x000fe4000bf45070 */
[----:B------:R-:W-:Y:S02]  /*04a0*/  UISETP.NE.AND.EX UP1, UPT, UR9, URZ, UPT, UP0 ;  /* 0x000000ff0900728c */ /* 0x000fe4000bf25300 */
[----:B------:R-:W-:-:S04]  /*04b0*/  UISETP.NE.AND.EX UP0, UPT, UR5, URZ, UPT, UP2 ;  /* 0x000000ff0500728c */ /* 0x000fc8000bf05320 */
[----:B------:R-:W-:-:S04]  /*04c0*/  USEL UR4, URZ, 0xffffffff, UP0 ;  /* 0xffffffffff047887 */ /* 0x000fc80008000000 */
[----:B------:R-:W-:Y:S01]  /*04d0*/  VOTEU.ANY UP0, P1 ;  /* 0x0000000000ff7886 */ /* 0x000fe20000800100 */
[----:B------:R-:W-:-:S04]  /*04e0*/  @!UP1 USEL UR4, URZ, 0xffffffff, UP0 ;  /* 0xffffffffff049887 */ /* 0x000fc80008000000 */
[----:B------:R-:W-:-:S04]  /*04f0*/  ULOP3.LUT UR4, UR4, 0x1, URZ, 0xc0, !UPT ;  /* 0x0000000104047892 */ /* 0x000fc8000f8ec0ff */
[----:B------:R-:W-:-:S11]  /*0500*/  UISETP.NE.U32.AND UP5, UPT, UR4, 0x1, UPT ;  /* 0x000000010400788c */ /* 0x000fd6000bfa5070 */
.L_x_8:
[----:B------:R-:W3:Y:S01]  /*0510*/  SHFL.IDX PT, R0, R91, RZ, 0x1f ;  /* 0x00001fff5b007589 */ /* 0x000ee200000e0000 */
[----:B------:R-:W-:-:S04]  /*0520*/  UISETP.NE.AND UP0, UPT, UR25, 0x2, UPT ;  /* 0x000000021900788c */ /* 0x000fc8000bf05270 */
[----:B------:R-:W-:Y:S02]  /*0530*/  UISETP.EQ.AND UP1, UPT, UR33, URZ, !UP0 ;  /* 0x000000ff2100728c */ /* 0x000fe4000c722270 */
[----:B------:R-:W-:-:S04]  /*0540*/  USEL UR44, URZ, 0x1, UP0 ;  /* 0x00000001ff2c7887 */ /* 0x000fc80008000000 */
[----:B------:R-:W-:Y:S02]  /*0550*/  PLOP3.LUT P3, PT, P0, PT, UP1, 0x80, 0x8 ;  /* 0x000000000008781c */ /* 0x000fe4000076f018 */
[----:B---3--:R-:W-:-:S13]  /*0560*/  ISETP.NE.AND P1, PT, R0, RZ, PT ;  /* 0x000000ff0000720c */ /* 0x008fda0003f25270 */
[----:B------:R-:W-:Y:S05]  /*0570*/  @P1 BRA `(.L_x_9) ;  /* 0x0000000400101947 */ /* 0x000fea0003800000 */
[----:B------:R-:W-:Y:S01]  /*0580*/  ELECT P1, URZ, PT ;  /* 0x0000000000ff782f */ /* 0x000fe20003820000 */
[----:B------:R-:W-:-:S12]  /*0590*/  BSSY.RECONVERGENT B0, `(.L_x_9) ;  /* 0x0000042000007945 */ /* 0x000fd80003800200 */
[----:B------:R-:W-:Y:S05]  /*05a0*/  @!P1 BRA `(.L_x_10) ;  /* 0x0000000400009947 */ /* 0x000fea0003800000 */
[----:B------:R-:W-:Y:S01]  /*05b0*/  UMOV UR4, 0x400 ;  /* 0x0000040000047882 */ /* 0x000fe20000000000 */
[----:B------:R-:W-:Y:S01]  /*05c0*/  UMOV UR8, 0x1 ;  /* 0x0000000100087882 */ /* 0x000fe20000000000 */
[----:B------:R-:W-:Y:S01]  /*05d0*/  UMOV UR6, 0x3 ;  /* 0x0000000300067882 */ /* 0x000fe20000000000 */
[----:B------:R-:W-:Y:S02]  /*05e0*/  ULEA UR4, UR45, UR4, 0x18 ;  /* 0x000000042d047291 */ /* 0x000fe4000f8ec0ff */
[----:B------:R-:W-:-:S04]  /*05f0*/  UIADD3 UR8, UPT, UPT, -UR8, 0x100000, URZ ;  /* 0x0010000008087890 */ /* 0x000fc8000fffe1ff */
[----:B------:R-:W-:Y:S02]  /*0600*/  USHF.L.U32 UR9, UR8, 0xb, URZ ;  /* 0x0000000b08097899 */ /* 0x000fe400080006ff */
[----:B------:R-:W-:Y:S02]  /*0610*/  USHF.L.U32 UR8, UR8, 0x1, URZ ;  /* 0x0000000108087899 */ /* 0x000fe400080006ff */
[----:B------:R-:W-:-:S04]  /*0620*/  UIADD3 UR6, UPT, UPT, -UR6, 0x100000, URZ ;  /* 0x0010000006067890 */ /* 0x000fc8000fffe1ff */
[----:B------:R-:W-:Y:S02]  /*0630*/  USHF.L.U32 UR7, UR6, 0xb, URZ ;  /* 0x0000000b06077899 */ /* 0x000fe400080006ff */
[----:B------:R-:W-:Y:S01]  /*0640*/  USHF.L.U32 UR6, UR6, 0x1, URZ ;  /* 0x0000000106067899 */ /* 0x000fe200080006ff */
[----:B------:R-:W3:Y:S03]  /*0650*/  FENCE.VIEW.ASYNC.S ;  /* 0x00000000000073c6 */ /* 0x000ee60000000000 */
[----:B---3--:R3:W4:Y:S08]  /*0660*/  SYNCS.EXCH.64 URZ, [UR4], UR8 ;  /* 0x0000000804ff75b2 */ /* 0x0087300008000100 */
[----:B------:R3:W1:Y:S01]  /*0670*/  SYNCS.EXCH.64 URZ, [UR4+0xd0], UR6 ;  /* 0x0000d00604ff75b2 */ /* 0x0006620008000100 */
        /* <DEDUP_REMOVED lines=49> */
[----:B------:R3:W1:Y:S02]  /*0990*/  SYNCS.EXCH.64 URZ, [UR4+0x198], UR6 ;  /* 0x0001980604ff75b2 */ /* 0x0006640008000100 */
[----:B---34-:R-:W-:Y:S01]  /*09a0*/  NOP ;  /* 0x0000000000007918 */ /* 0x018fe20000000000 */
.L_x_10:
[----:B------:R-:W-:Y:S05]  /*09b0*/  BSYNC.RECONVERGENT B0 ;  /* 0x0000000000007941 */ /* 0x000fea0003800200 */
.L_x_9:
[----:B------:R-:W3:Y:S01]  /*09c0*/  SHFL.IDX PT, R0, R91, RZ, 0x1f ;  /* 0x00001fff5b007589 */ /* 0x000ee200000e0000 */
[----:B------:R-:W-:Y:S01]  /*09d0*/  NOP ;  /* 0x0000000000007918 */ /* 0x000fe20000000000 */
[----:B---3--:R-:W-:-:S13]  /*09e0*/  ISETP.NE.AND P1, PT, R0, 0x1, PT ;  /* 0x000000010000780c */ /* 0x008fda0003f25270 */
[----:B------:R-:W-:Y:S05]  /*09f0*/  @P1 BRA `(.L_x_11) ;  /* 0x0000000000441947 */ /* 0x000fea0003800000 */
        /* <DEDUP_REMOVED lines=10> */
[----:B------:R-:W-:Y:S01]  /*0aa0*/  ELECT P1, URZ, PT ;  /* 0x0000000000ff782f */ /* 0x000fe20003820000 */
[----:B------:R-:W3:Y:S02]  /*0ab0*/  FENCE.VIEW.ASYNC.S ;  /* 0x00000000000073c6 */ /* 0x000ee40000000000 */
[----:B---3--:R3:W4:Y:S08]  /*0ac0*/  SYNCS.EXCH.64 URZ, [UR4+0x1a0], UR8 ;  /* 0x0001a00804ff75b2 */ /* 0x0087300008000100 */
[----:B------:R3:W1:Y:S01]  /*0ad0*/  SYNCS.EXCH.64 URZ, [UR4+0x1b0], UR6 ;  /* 0x0001b00604ff75b2 */ /* 0x0006620008000100 */
[----:B------:R3:W1:Y:S01]  /*0ae0*/  SYNCS.EXCH.64 URZ, [UR4+0x1a8], UR8 ;  /* 0x0001a80804ff75b2 */ /* 0x0006620008000100 */
[----:B------:R3:W1:Y:S01]  /*0af0*/  SYNCS.EXCH.64 URZ, [UR4+0x1b8], UR6 ;  /* 0x0001b80604ff75b2 */ /* 0x0006620008000100 */
[----:B------:R-:W-:Y:S01]  /*0b00*/  NOP ;  /* 0x0000000000007918 */ /* 0x000fe20000000000 */
.L_x_11:
[----:B------:R-:W2:Y:S01]  /*0b10*/  SHFL.IDX PT, R0, R91, RZ, 0x1f ;  /* 0x00001fff5b007589 */ /* 0x000ea200000e0000 */
[----:B------:R-:W-:Y:S01]  /*0b20*/  NOP ;  /* 0x0000000000007918 */ /* 0x000fe20000000000 */
[----:B--2---:R-:W-:-:S13]  /*0b30*/  ISETP.NE.AND P1, PT, R0, 0x3, PT ;  /* 0x000000030000780c */ /* 0x004fda0003f25270 */
[----:B------:R-:W-:Y:S05]  /*0b40*/  @P1 BRA `(.L_x_12) ;  /* 0x00000000002c1947 */ /* 0x000fea0003800000 */
[----:B---3--:R-:W-:Y:S01]  /*0b50*/  UMOV UR6, 0x400 ;  /* 0x0000040000067882 */ /* 0x008fe20000000000 */
[----:B------:R-:W-:Y:S01]  /*0b60*/  UMOV UR4, 0x20 ;  /* 0x0000002000047882 */ /* 0x000fe20000000000 */
[----:B------:R-:W-:Y:S02]  /*0b70*/  ULEA UR6, UR45, UR6, 0x18 ;  /* 0x000000062d067291 */ /* 0x000fe4000f8ec0ff */
[----:B------:R-:W-:-:S04]  /*0b80*/  UIADD3 UR4, UPT, UPT, -UR4, 0x100000, URZ ;  /* 0x0010000004047890 */ /* 0x000fc8000fffe1ff */
[----:B------:R-:W-:Y:S02]  /*0b90*/  USHF.L.U32 UR5, UR4, 0xb, URZ ;  /* 0x0000000b04057899 */ /* 0x000fe400080006ff */
[----:B------:R-:W-:Y:S01]  /*0ba0*/  USHF.L.U32 UR4, UR4, 0x1, URZ ;  /* 0x0000000104047899 */ /* 0x000fe200080006ff */
[----:B------:R-:W-:Y:S01]  /*0bb0*/  ELECT P1, URZ, PT ;  /* 0x0000000000ff782f */ /* 0x000fe20003820000 */
[----:B------:R-:W2:Y:S10]  /*0bc0*/  FENCE.VIEW.ASYNC.S ;  /* 0x00000000000073c6 */ /* 0x000eb40000000000 */
[----:B--2---:R2:W3:Y:S01]  /*0bd0*/  SYNCS.EXCH.64 URZ, [UR6+0x1c0], UR4 ;  /* 0x0001c00406ff75b2 */ /* 0x0044e20008000100 */
[----:B------:R2:W1:Y:S01]  /*0be0*/  SYNCS.EXCH.64 URZ, [UR6+0x1c8], UR4 ;  /* 0x0001c80406ff75b2 */ /* 0x0004620008000100 */
[----:B------:R-:W-:Y:S01]  /*0bf0*/  NOP ;  /* 0x0000000000007918 */ /* 0x000fe20000000000 */
.L_x_12:
[----:B------:R-:W4:Y:S01]  /*0c00*/  SHFL.IDX PT, R0, R91, RZ, 0x1f ;  /* 0x00001fff5b007589 */ /* 0x000f2200000e0000 */
[----:B------:R-:W-:Y:S01]  /*0c10*/  NOP ;  /* 0x0000000000007918 */ /* 0x000fe20000000000 */
[----:B----4-:R-:W-:-:S13]  /*0c20*/  ISETP.NE.AND P1, PT, R0, 0x4, PT ;  /* 0x000000040000780c */ /* 0x010fda0003f25270 */
[----:B------:R-:W-:Y:S05]  /*0c30*/  @P1 BRA `(.L_x_13) ;  /* 0x0000000000481947 */ /* 0x000fea0003800000 */
[----:B--23--:R-:W-:Y:S01]  /*0c40*/  UMOV UR4, 0x720 ;  /* 0x0000072000047882 */ /* 0x00cfe20000000000 */
[----:B------:R-:W-:Y:S01]  /*0c50*/  UMOV UR6, 0x400 ;  /* 0x0000040000067882 */ /* 0x000fe20000000000 */
[----:B------:R-:W-:Y:S01]  /*0c60*/  USEL UR4, UR4, 0x620, UP5 ;  /* 0x0000062004047887 */ /* 0x000fe2000a800000 */
        /* <DEDUP_REMOVED lines=9> */
[----:B------:R-:W2:Y:S02]  /*0d00*/  FENCE.VIEW.ASYNC.S ;  /* 0x00000000000073c6 */ /* 0x000ea40000000000 */
[----:B--2---:R4:W2:Y:S08]  /*0d10*/  SYNCS.EXCH.64 URZ, [UR6+0x1d0], UR8 ;  /* 0x0001d00806ff75b2 */ /* 0x0048b00008000100 */
[----:B------:R4:W3:Y:S01]  /*0d20*/  SYNCS.EXCH.64 URZ, [UR6+0x1e0], UR4 ;  /* 0x0001e00406ff75b2 */ /* 0x0008e20008000100 */
[----:B------:R4:W1:Y:S01]  /*0d30*/  SYNCS.EXCH.64 URZ, [UR6+0x1d8], UR8 ;  /* 0x0001d80806ff75b2 */ /* 0x0008620008000100 */
[----:B------:R4:W1:Y:S02]  /*0d40*/  SYNCS.EXCH.64 URZ, [UR6+0x1e8], UR4 ;  /* 0x0001e80406ff75b2 */ /* 0x0008640008000100 */
[----:B----4-:R-:W-:Y:S01]  /*0d50*/  NOP ;  /* 0x0000000000007918 */ /* 0x010fe20000000000 */
.L_x_13:
[----:B------:R-:W4:Y:S01]  /*0d60*/  SHFL.IDX PT, R0, R91, RZ, 0x1f ;  /* 0x00001fff5b007589 */ /* 0x000f2200000e0000 */
[----:B------:R-:W-:Y:S01]  /*0d70*/  NOP ;  /* 0x0000000000007918 */ /* 0x000fe20000000000 */
[----:B----4-:R-:W-:-:S13]  /*0d80*/  ISETP.NE.AND P1, PT, R0, 0x5, PT ;  /* 0x000000050000780c */ /* 0x010fda0003f25270 */
[----:B------:R-:W-:Y:S05]  /*0d90*/  @P1 BRA `(.L_x_14) ;  /* 0x0000000000541947 */ /* 0x000fea0003800000 */
[----:B--23--:R-:W-:Y:S01]  /*0da0*/  UMOV UR4, 0x400 ;  /* 0x0000040000047882 */ /* 0x00cfe20000000000 */
        /* <DEDUP_REMOVED lines=14> */
[----:B------:R4:W1:Y:S01]  /*0e90*/  SYNCS.EXCH.64 URZ, [UR4+0x218], UR8 ;  /* 0x0002180804ff75b2 */ /* 0x0008620008000100 */
[----:B------:R4:W1:Y:S01]  /*0ea0*/  SYNCS.EXCH.64 URZ, [UR4+0x200], UR6 ;  /* 0x0002000604ff75b2 */ /* 0x0008620008000100 */
[----:B------:R4:W1:Y:S01]  /*0eb0*/  SYNCS.EXCH.64 URZ, [UR4+0x220], UR8 ;  /* 0x0002200804ff75b2 */ /* 0x0008620008000100 */
[----:B------:R4:W1:Y:S01]  /*0ec0*/  SYNCS.EXCH.64 URZ, [UR4+0x208], UR6 ;  /* 0x0002080604ff75b2 */ /* 0x0008620008000100 */
[----:B------:R4:W1:Y:S02]  /*0ed0*/  SYNCS.EXCH.64 URZ, [UR4+0x228], UR8 ;  /* 0x0002280804ff75b2 */ /* 0x0008640008000100 */
[----:B----4-:R-:W-:Y:S01]  /*0ee0*/  NOP ;  /* 0x0000000000007918 */ /* 0x010fe20000000000 */
.L_x_14:
[----:B------:R-:W4:Y:S01]  /*0ef0*/  SHFL.IDX PT, R0, R91, RZ, 0x1f ;  /* 0x00001fff5b007589 */ /* 0x000f2200000e0000 */
[----:B------:R-:W-:Y:S01]  /*0f00*/  ISETP.NE.OR P0, PT, RZ, UR25, !P0 ;  /* 0x00000019ff007c0c */ /* 0x000fe2000c705670 */
[----:B------:R-:W-:Y:S01]  /*0f10*/  NOP ;  /* 0x0000000000007918 */ /* 0x000fe20000000000 */
[----:B----4-:R-:W-:-:S13]  /*0f20*/  ISETP.NE.AND P1, PT, R0, 0x3, PT ;  /* 0x000000030000780c */ /* 0x010fda0003f25270 */
[----:B------:R-:W-:Y:S05]  /*0f30*/  @P1 BRA `(.L_x_15) ;  /* 0x0000000000341947 */ /* 0x000fea0003800000 */
[----:B--23--:R-:W-:Y:S01]  /*0f40*/  UMOV UR4, 0x400 ;  /* 0x0000040000047882 */ /* 0x00cfe20000000000 */
[----:B------:R-:W-:Y:S01]  /*0f50*/  UMOV UR6, 0x20 ;  /* 0x0000002000067882 */ /* 0x000fe20000000000 */
[----:B------:R-:W-:Y:S02]  /*0f60*/  ULEA UR4, UR45, UR4, 0x18 ;  /* 0x000000042d047291 */ /* 0x000fe4000f8ec0ff */
[----:B------:R-:W-:-:S04]  /*0f70*/  UIADD3 UR6, UPT, UPT, -UR6, 0x100000, URZ ;  /* 0x0010000006067890 */ /* 0x000fc8000fffe1ff */
[----:B------:R-:W-:Y:S02]  /*0f80*/  USHF.L.U32 UR7, UR6, 0xb, URZ ;  /* 0x0000000b06077899 */ /* 0x000fe400080006ff */
[----:B------:R-:W-:Y:S01]  /*0f90*/  USHF.L.U32 UR6, UR6, 0x1, URZ ;  /* 0x0000000106067899 */ /* 0x000fe200080006ff */
[----:B------:R-:W-:Y:S01]  /*0fa0*/  ELECT P1, URZ, PT ;  /* 0x0000000000ff782f */ /* 0x000fe20003820000 */
[----:B------:R-:W2:Y:S10]  /*0fb0*/  FENCE.VIEW.ASYNC.S ;  /* 0x00000000000073c6 */ /* 0x000eb40000000000 */
[----:B--2---:R4:W2:Y:S01]  /*0fc0*/  SYNCS.EXCH.64 URZ, [UR4+0x230], UR6 ;  /* 0x0002300604ff75b2 */ /* 0x0048a20008000100 */
[----:B------:R4:W3:Y:S01]  /*0fd0*/  SYNCS.EXCH.64 URZ, [UR4+0x240], UR6 ;  /* 0x0002400604ff75b2 */ /* 0x0008e20008000100 */
[----:B------:R4:W1:Y:S01]  /*0fe0*/  SYNCS.EXCH.64 URZ, [UR4+0x238], UR6 ;  /* 0x0002380604ff75b2 */ /* 0x0008620008000100 */
[----:B------:R4:W1:Y:S02]  /*0ff0*/  SYNCS.EXCH.64 URZ, [UR4+0x248], UR6 ;  /* 0x0002480604ff75b2 */ /* 0x0008640008000100 */
[----:B----4-:R-:W-:Y:S01]  /*1000*/  NOP ;  /* 0x0000000000007918 */ /* 0x010fe20000000000 */
.L_x_15:
[----:B------:R-:W-:Y:S01]  /*1010*/  VOTEU.ALL UP0, P0 ;  /* 0x0000000000ff7886 */ /* 0x000fe20000000000 */
[----:B--23--:R-:W-:Y:S01]  /*1020*/  UMOV UR4, 0x20 ;  /* 0x0000002000047882 */ /* 0x00cfe20000000000 */
[----:B------:R-:W2:Y:S01]  /*1030*/  LDCU UR35, c[0x0][0x36c] ;  /* 0x00006d80ff2377ac */ /* 0x000ea20008000800 */
[----:B------:R-:W-:Y:S01]  /*1040*/  NOP ;  /* 0x0000000000007918 */ /* 0x000fe20000000000 */
[----:B------:R-:W-:Y:S01]  /*1050*/  LOP3.LUT R0, R99, 0x1f, RZ, 0xc0, !PT ;  /* 0x0000001f63007812 */ /* 0x000fe200078ec0ff */
[----:B------:R-:W-:Y:S01]  /*1060*/  @!UP0 UMOV UR6, 0x400 ;  /* 0x0000040000068882 */ /* 0x000fe20000000000 */
[----:B------:R-:W-:-:S04]  /*1070*/  @!UP0 UIADD3 UR4, UPT, UPT, -UR4, 0x100000, URZ ;  /* 0x0010000004048890 */ /* 0x000fc8000fffe1ff */
[----:B------:R-:W-:Y:S02]  /*1080*/  @!UP0 USHF.L.U32 UR5, UR4, 0xb, URZ ;  /* 0x0000000b04058899 */ /* 0x000fe400080006ff */
[----:B------:R-:W-:Y:S02]  /*1090*/  @!UP0 USHF.L.U32 UR4, UR4, 0x1, URZ ;  /* 0x0000000104048899 */ /* 0x000fe400080006ff */
[----:B------:R-:W-:Y:S01]  /*10a0*/  @!UP0 ULEA UR6, UR45, UR6, 0x18 ;  /* 0x000000062d068291 */ /* 0x000fe2000f8ec0ff */
[----:B------:R-:W-:Y:S01]  /*10b0*/  VOTEU.ALL UP0, P0 ;  /* 0x0000000000ff7886 */ /* 0x000fe20000000000 */
[----:B------:R-:W-:Y:S02]  /*10c0*/  UISETP.NE.AND UP6, UPT, UR25, URZ, UPT ;  /* 0x000000ff1900728c */ /* 0x000fe4000bfc5270 */
[----:B--2---:R-:W-:Y:S01]  /*10d0*/  UISETP.EQ.U32.AND UP1, UPT, UR35, 0x1, UPT ;  /* 0x000000012300788c */ /* 0x004fe2000bf22070 */
[----:B------:R-:W2:Y:S07]  /*10e0*/  FENCE.VIEW.ASYNC.S ;  /* 0x00000000000073c6 */ /* 0x000eae0000000000 */
[----:B--2---:R2:W3:Y:S01]  /*10f0*/  @!UP0 SYNCS.EXCH.64 URZ, [UR6+0x250], UR4 ;  /* 0x0002500406ff85b2 */ /* 0x0044e20008000100 */
[----:B------:R-:W-:Y:S05]  /*1100*/  BRA.U !UP1, `(.L_x_16) ;  /* 0x0000000109087547 */ /* 0x000fea000b800000 */
[----:B-1-3--:R-:W-:Y:S01]  /*1110*/  UCGABAR_ARV ;  /* 0x00000000000079c7 */ /* 0x00afe20008000000 */
[----:B------:R-:W-:Y:S05]  /*1120*/  BRA `(.L_x_17) ;  /* 0x0000000000047947 */ /* 0x000fea0003800000 */
.L_x_16:
[----:B-1-3--:R-:W-:Y:S01]  /*1130*/  NOP ;  /* 0x0000000000007918 */ /* 0x00afe20000000000 */
.L_x_17:
[----:B------:R-:W1:Y:S01]  /*1140*/  S2UR UR31, SR_CTAID.X ;  /* 0x00000000001f79c3 */ /* 0x000e620000002500 */
[----:B------:R-:W-:-:S05]  /*1150*/  CS2R.32 R3, SR_CgaSize ;  /* 0x0000000000037805 */ /* 0x000fca0000008a00 */
[----:B------:R-:W-:-:S05]  /*1160*/  IMAD R3, R3, -0xa0, RZ ;  /* 0xffffff6003037824 */ /* 0x000fca00078e02ff */
[----:B--2---:R-:W-:-:S14]  /*1170*/  R2UR UR5, R3 ;  /* 0x00000000030572ca */ /* 0x004fdc00000e0000 */
[----:B------:R-:W2:Y:S01]  /*1180*/  LDCU UR5, c[0x0][UR5+0x2b0] ;  /* 0x00005600050577ac */ /* 0x000ea20008000800 */
[----:B------:R-:W-:-:S05]  /*1190*/  CS2R.32 R3, SR_CgaSize ;  /* 0x0000000000037805 */ /* 0x000fca0000008a00 */
[----:B------:R-:W-:-:S05]  /*11a0*/  IMAD R3, R3, -0xa0, RZ ;  /* 0xffffff6003037824 */ /* 0x000fca00078e02ff */
[----:B------:R-:W-:-:S14]  /*11b0*/  R2UR UR4, R3 ;  /* 0x00000000030472ca */ /* 0x000fdc00000e0000 */
[----:B------:R-:W3:Y:S01]  /*11c0*/  LDCU UR4, c[0x0][UR4+0x2b4] ;  /* 0x00005680040477ac */ /* 0x000ee20008000800 */
[----:B------:R-:W4:Y:S01]  /*11d0*/  S2UR UR28, SR_CTAID.Y ;  /* 0x00000000001c79c3 */ /* 0x000f220000002600 */
[----:B------:R-:W-:-:S05]  /*11e0*/  CS2R.32 R3, SR_CgaSize ;  /* 0x0000000000037805 */ /* 0x000fca0000008a00 */
[----:B------:R-:W-:-:S05]  /*11f0*/  IMAD R3, R3, -0xa0, RZ ;  /* 0xffffff6003037824 */ /* 0x000fca00078e02ff */
[----:B------:R-:W-:-:S14]  /*1200*/  R2UR UR61, R3 ;  /* 0x00000000033d72ca */ /* 0x000fdc00000e0000 */
[----:B------:R-:W3:Y:S01]  /*1210*/  LDCU UR61, c[0x0][UR61+0x2a0] ;  /* 0x000054003d3d77ac */ /* 0x000ee20008000800 */
[----:B------:R-:W-:-:S05]  /*1220*/  CS2R.32 R3, SR_CgaSize ;  /* 0x0000000000037805 */ /* 0x000fca0000008a00 */
[----:B------:R-:W-:-:S05]  /*1230*/  IMAD R3, R3, -0xa0, RZ ;  /* 0xffffff6003037824 */ /* 0x000fca00078e02ff */
[----:B------:R-:W-:-:S14]  /*1240*/  R2UR UR62, R3 ;  /* 0x00000000033e72ca */ /* 0x000fdc00000e0000 */
[----:B------:R-:W3:Y:S01]  /*1250*/  LDCU UR62, c[0x0][UR62+0x2a4] ;  /* 0x000054803e3e77ac */ /* 0x000ee20008000800 */
[----:B------:R-:W-:Y:S02]  /*1260*/  USHF.R.U32.HI UR12, URZ, 0x1, UR45 ;  /* 0x00000001ff0c7899 */ /* 0x000fe4000801162d */
[----:B------:R-:W-:Y:S02]  /*1270*/  USHF.R.U32.HI UR11, URZ, 0x2, UR45 ;  /* 0x00000002ff0b7899 */ /* 0x000fe4000801162d */
[----:B------:R-:W-:Y:S02]  /*1280*/  USHF.L.U32 UR27, UR45, 0x9, URZ ;  /* 0x000000092d1b7899 */ /* 0x000fe400080006ff */
[----:B------:R-:W-:Y:S01]  /*1290*/  USHF.L.U32 UR26, UR45, 0xa, URZ ;  /* 0x0000000a2d1a7899 */ /* 0x000fe200080006ff */
[----:B-1----:R-:W-:Y:S01]  /*12a0*/  I2FP.F32.U32 R3, UR31 ;  /* 0x0000001f00037c45 */ /* 0x002fe20008201000 */
[----:B------:R-:W1:Y:S04]  /*12b0*/  LDCU UR29, c[0x0][0xb24] ;  /* 0x00016480ff1d77ac */ /* 0x000e680008000800 */
[----:B--2---:R-:W-:Y:S01]  /*12c0*/  FMUL R3, R3, UR5 ;  /* 0x0000000503037c20 */ /* 0x004fe20008400000 */
[----:B------:R-:W-:Y:S01]  /*12d0*/  ULOP3.LUT UR5, UR45, 0x3, URZ, 0xc0, !UPT ;  /* 0x000000032d057892 */ /* 0x000fe2000f8ec0ff */
[----:B----4-:R-:W-:Y:S01]  /*12e0*/  I2FP.F32.U32 R2, UR28 ;  /* 0x0000001c00027c45 */ /* 0x010fe20008201000 */
[----:B------:R-:W2:Y:S03]  /*12f0*/  LDCU UR42, c[0x0][0xb24] ;  /* 0x00016480ff2a77ac */ /* 0x000ea60008000800 */
[----:B------:R-:W4:Y:S01]  /*1300*/  F2I.U32.TRUNC.NTZ R3, R3 ;  /* 0x0000000300037305 */ /* 0x000f22000020f000 */
[----:B---3--:R-:W-:Y:S01]  /*1310*/  FMUL R2, R2, UR4 ;  /* 0x0000000402027c20 */ /* 0x008fe20008400000 */
[----:B------:R-:W-:-:S02]  /*1320*/  ULOP3.LUT UR4, UR33, 0x4, UR45, 0xf8, !UPT ;  /* 0x0000000421047892 */ /* 0x000fc4000f8ef82d */
[----:B------:R-:W-:Y:S02]  /*1330*/  UISETP.GT.U32.AND UP1, UPT, UR5, 0xffff, UPT ;  /* 0x0000ffff0500788c */ /* 0x000fe4000bf24070 */
[----:B------:R-:W-:Y:S02]  /*1340*/  UISETP.GT.U32.AND UP0, UPT, UR4, 0xffff, UPT ;  /* 0x0000ffff0400788c */ /* 0x000fe4000bf04070 */
[----:B------:R-:W3:Y:S01]  /*1350*/  F2I.U32.TRUNC.NTZ R2, R2 ;  /* 0x0000000200027305 */ /* 0x000ee2000020f000 */
[----:B------:R-:W-:Y:S02]  /*1360*/  USEL UR24, UR5, 0xffff, !UP1 ;  /* 0x0000ffff05187887 */ /* 0x000fe4000c800000 */
[----:B------:R-:W-:Y:S01]  /*1370*/  USEL UR21, UR4, 0xffff, !UP0 ;  /* 0x0000ffff04157887 */ /* 0x000fe2000c000000 */
[----:B------:R-:W1:Y:S01]  /*1380*/  LDCU UR32, c[0x0][0xb30] ;  /* 0x00016600ff2077ac */ /* 0x000e620008000800 */
[----:B----4-:R-:W-:Y:S02]  /*1390*/  R2UR UR6, R3 ;  /* 0x00000000030672ca */ /* 0x010fe400000e0000 */
[----:B------:R-:W-:Y:S01]  /*13a0*/  PRMT R3, RZ, 0x7610, R3 ;  /* 0x00007610ff037816 */ /* 0x000fe20000000003 */
[----:B------:R-:W-:Y:S01]  /*13b0*/  UMOV UR13, 0x11 ;  /* 0x00000011000d7882 */ /* 0x000fe20000000000 */
[----:B------:R-:W-:Y:S01]  /*13c0*/  UMOV UR14, 0x5 ;  /* 0x00000005000e7882 */ /* 0x000fe20000000000 */
[----:B---3--:R-:W-:-:S02]  /*13d0*/  R2UR UR7, R2 ;  /* 0x00000000020772ca */ /* 0x008fc400000e0000 */
[----:B------:R-:W-:-:S06]  /*13e0*/  PRMT R2, RZ, 0x7610, R2 ;  /* 0x00007610ff027816 */ /* 0x000fcc0000000002 */
[----:B------:R-:W-:-:S04]  /*13f0*/  UIADD3 UR5, UPT, UPT, -UR6, URZ, URZ ;  /* 0x000000ff06057290 */ /* 0x000fc8000fffe1ff */
[----:B------:R-:W-:Y:S02]  /*1400*/  UIMAD UR61, UR61, UR5, UR31 ;  /* 0x000000053d3d72a4 */ /* 0x000fe4000f8e021f */
[----:B------:R-:W-:-:S04]  /*1410*/  UIADD3 UR4, UPT, UPT, -UR7, URZ, URZ ;  /* 0x000000ff07047290 */ /* 0x000fc8000fffe1ff */
[----:B------:R-:W-:Y:S01]  /*1420*/  UIMAD UR62, UR62, UR4, UR28 ;  /* 0x000000043e3e72a4 */ /* 0x000fe2000f8e021c */
[----:B-12---:R-:W-:Y:S11]  /*1430*/  BRA.U UP6, `(.L_x_18) ;  /* 0x0000000106647547 */ /* 0x006ff6000b800000 */
[----:B------:R-:W-:Y:S02]  /*1440*/  UISETP.NE.AND UP0, UPT, UR62, URZ, UPT ;  /* 0x000000ff3e00728c */ /* 0x000fe4000bf05270 */
[----:B------:R-:W-:Y:S02]  /*1450*/  UISETP.NE.AND UP2, UPT, UR62, 0x1, UPT ;  /* 0x000000013e00788c */ /* 0x000fe4000bf45270 */
[----:B------:R-:W-:Y:S02]  /*1460*/  ULOP3.LUT UR4, UR61, 0x2, URZ, 0x3c, !UPT ;  /* 0x000000023d047892 */ /* 0x000fe4000f8e3cff */
[----:B------:R-:W-:Y:S02]  /*1470*/  UISETP.GT.U32.AND UP4, UPT, UR61, 0x1, UP0 ;  /* 0x000000013d00788c */ /* 0x000fe40008784070 */
[----:B------:R-:W-:Y:S02]  /*1480*/  UISETP.GT.U32.AND UP3, UPT, UR61, 0x1, UP2 ;  /* 0x000000013d00788c */ /* 0x000fe40009764070 */
[----:B------:R-:W-:-:S02]  /*1490*/  UISETP.GT.U32.AND UP1, UPT, UR4, 0x1, UP0 ;  /* 0x000000010400788c */ /* 0x000fc40008724070 */
[----:B------:R-:W-:Y:S02]  /*14a0*/  UISETP.GT.U32.AND UP0, UPT, UR4, 0x1, UP2 ;  /* 0x000000010400788c */ /* 0x000fe40009704070 */
[----:B------:R-:W-:Y:S02]  /*14b0*/  USEL UR6, URZ, 0x1, UP4 ;  /* 0x00000001ff067887 */ /* 0x000fe4000a000000 */
[----:B------:R-:W-:Y:S02]  /*14c0*/  USEL UR5, URZ, 0x10, UP3 ;  /* 0x00000010ff057887 */ /* 0x000fe40009800000 */
[----:B------:R-:W-:Y:S02]  /*14d0*/  USEL UR4, URZ, 0x2, UP4 ;  /* 0x00000002ff047887 */ /* 0x000fe4000a000000 */
[----:B------:R-:W-:Y:S02]  /*14e0*/  USEL UR9, URZ, 0x20, UP3 ;  /* 0x00000020ff097887 */ /* 0x000fe40009800000 */
[----:B------:R-:W-:-:S02]  /*14f0*/  USEL UR8, URZ, 0x4, UP1 ;  /* 0x00000004ff087887 */ /* 0x000fc40008800000 */
[----:B------:R-:W-:Y:S02]  /*1500*/  UIADD3 UR4, UPT, UPT, UR4, UR5, UR6 ;  /* 0x0000000504047290 */ /* 0x000fe4000fffe006 */
[----:B------:R-:W-:Y:S02]  /*1510*/  USEL UR6, URZ, 0x8, UP1 ;  /* 0x00000008ff067887 */ /* 0x000fe40008800000 */
[----:B------:R-:W-:Y:S02]  /*1520*/  ULOP3.LUT UR10, UR61, 0xfffffffe, URZ, 0xc0, !UPT ;  /* 0xfffffffe3d0a7892 */ /* 0x000fe4000f8ec0ff */
[----:B------:R-:W-:Y:S02]  /*1530*/  USEL UR7, URZ, 0x40, UP0 ;  /* 0x00000040ff077887 */ /* 0x000fe40008000000 */
[----:B------:R-:W-:Y:S02]  /*1540*/  UIADD3 UR5, UPT, UPT, UR8, UR9, UR4 ;  /* 0x0000000908057290 */ /* 0x000fe4000fffe004 */
[----:B------:R-:W-:-:S02]  /*1550*/  ULEA UR4, UR62, UR10, 0x2 ;  /* 0x0000000a3e047291 */ /* 0x000fc4000f8e10ff */
[----:B------:R-:W-:Y:S02]  /*1560*/  USEL UR8, URZ, 0x80, UP0 ;  /* 0x00000080ff087887 */ /* 0x000fe40008000000 */
[----:B------:R-:W-:-:S03]  /*1570*/  UIADD3 UR5, UPT, UPT, UR6, UR7, UR5 ;  /* 0x0000000706057290 */ /* 0x000fc6000fffe005 */
[----:B------:R-:W-:Y:S01]  /*1580*/  UMOV UR6, 0x3 ;  /* 0x0000000300067882 */ /* 0x000fe20000000000 */
[----:B------:R-:W-:Y:S02]  /*1590*/  UIADD3 UR5, UPT, UPT, UR5, UR8, URZ ;  /* 0x0000000805057290 */ /* 0x000fe4000fffe0ff */
[----:B------:R-:W-:-:S04]  /*15a0*/  USHF.L.U32 UR4, UR6, UR4, URZ ;  /* 0x0000000406047299 */ /* 0x000fc800080006ff */
[----:B------:R-:W-:Y:S02]  /*15b0*/  MOV R3, UR5 ;  /* 0x0000000500037c02 */ /* 0x000fe40008000f00 */
[----:B------:R-:W-:-:S07]  /*15c0*/  MOV R2, UR4 ;  /* 0x0000000400027c02 */ /* 0x000fce0008000f00 */
.L_x_18:
[----:B------:R-:W1:Y:S01]  /*15d0*/  S2UR UR36, SR_CTAID.Z ;  /* 0x00000000002479c3 */ /* 0x000e620000002700 */
[----:B------:R-:W-:Y:S02]  /*15e0*/  UISETP.GE.AND UP0, UPT, UR29, 0x1, UPT ;  /* 0x000000011d00788c */ /* 0x000fe4000bf06270 */
[----:B------:R-:W-:Y:S02]  /*15f0*/  ULOP3.LUT UR24, UR24, 0xffff, URZ, 0xc0, !UPT ;  /* 0x0000ffff18187892 */ /* 0x000fe4000f8ec0ff */
[----:B------:R-:W-:Y:S02]  /*1600*/  ULOP3.LUT UR21, UR21, 0xffff, URZ, 0xc0, !UPT ;  /* 0x0000ffff15157892 */ /* 0x000fe4000f8ec0ff */
[----:B------:R-:W-:Y:S02]  /*1610*/  UISETP.NE.AND UP3, UPT, UR25, 0x2, UPT ;  /* 0x000000021900788c */ /* 0x000fe4000bf65270 */
[----:B------:R-:W-:Y:S02]  /*1620*/  ULOP3.LUT UR48, UR12, 0x1, URZ, 0xc0, !UPT ;  /* 0x000000010c307892 */ /* 0x000fe4000f8ec0ff */
[----:B------:R-:W-:-:S02]  /*1630*/  ULOP3.LUT UR46, UR11, 0x1, URZ, 0xc0, !UPT ;  /* 0x000000010b2e7892 */ /* 0x000fc4000f8ec0ff */
[----:B------:R-:W-:Y:S02]  /*1640*/  ULOP3.LUT UR27, UR27, 0x800, URZ, 0xc0, !UPT ;  /* 0x000008001b1b7892 */ /* 0x000fe4000f8ec0ff */
[----:B------:R-:W-:Y:S02]  /*1650*/  ULOP3.LUT UR26, UR26, 0x800, URZ, 0xc0, !UPT ;  /* 0x000008001a1a7892 */ /* 0x000fe4000f8ec0ff */
[----:B------:R-:W-:Y:S02]  /*1660*/  USHF.L.U32 UR24, UR13, UR24, URZ ;  /* 0x000000180d187299 */ /* 0x000fe400080006ff */
[----:B------:R-:W-:Y:S01]  /*1670*/  USHF.L.U32 UR21, UR14, UR21, URZ ;  /* 0x000000150e157299 */ /* 0x000fe200080006ff */
[----:B------:R-:W-:Y:S01]  /*1680*/  UMOV UR20, UR31 ;  /* 0x0000001f00147c82 */ /* 0x000fe20008000000 */
[----:B------:R-:W-:Y:S10]  /*1690*/  BRA.U !UP0, `(.L_x_19) ;  /* 0x0000000108d47547 */ /* 0x000ff4000b800000 */
[----:B------:R-:W2:Y:S01]  /*16a0*/  LDCU.128 UR12, c[0x0][0xb10] ;  /* 0x00016200ff0c77ac */ /* 0x000ea20008000c00 */
[----:B------:R-:W3:Y:S01]  /*16b0*/  LDCU UR6, c[0x0][0x370] ;  /* 0x00006e00ff0677ac */ /* 0x000ee20008000800 */
[----:B------:R-:W4:Y:S01]  /*16c0*/  LDCU UR5, c[0x0][0x374] ;  /* 0x00006e80ff0577ac */ /* 0x000f220008000800 */
[----:B------:R-:W1:Y:S01]  /*16d0*/  LDCU UR30, c[0x0][0xb0c] ;  /* 0x00016180ff1e77ac */ /* 0x000e620008000800 */
[----:B------:R-:W1:Y:S01]  /*16e0*/  LDCU UR4, c[0x0][0xb20] ;  /* 0x00016400ff0477ac */ /* 0x000e620008000800 */
[----:B------:R-:W1:Y:S01]  /*16f0*/  LDCU.64 UR8, c[0x0][0xb28] ;  /* 0x00016500ff0877ac */ /* 0x000e620008000a00 */
[----:B--2---:R-:W-:Y:S02]  /*1700*/  UISETP.NE.AND UP0, UPT, UR14, 0x1, UPT ;  /* 0x000000010e00788c */ /* 0x004fe4000bf05270 */
[----:B----4-:R-:W-:Y:S02]  /*1710*/  UIMAD.WIDE.U32 UR10, UR5, UR15, URZ ;  /* 0x0000000f050a72a5 */ /* 0x010fe4000f8e00ff */
[----:B---3--:R-:W-:-:S02]  /*1720*/  UIMAD.WIDE.U32 UR18, UR6, UR12, URZ ;  /* 0x0000000c061272a5 */ /* 0x008fc4000f8e00ff */
[----:B-1----:R-:W-:Y:S02]  /*1730*/  UISETP.NE.AND UP1, UPT, UR30, 0x1, UPT ;  /* 0x000000011e00788c */ /* 0x002fe4000bf25270 */
[----:B------:R-:W-:Y:S01]  /*1740*/  UISETP.NE.AND UP2, UPT, UR29, 0x1, UPT ;  /* 0x000000011d00788c */ /* 0x000fe2000bf45270 */
[----:B------:R-:W-:Y:S02]  /*1750*/  UMOV UR10, UR11 ;  /* 0x0000000b000a7c82 */ /* 0x000fe40008000000 */
[----:B------:R-:W-:Y:S01]  /*1760*/  UMOV UR18, UR19 ;  /* 0x0000001300127c82 */ /* 0x000fe20008000000 */
[----:B------:R-:W-:Y:S02]  /*1770*/  @UP0 USHF.R.U32.HI UR5, URZ, UR4, UR10 ;  /* 0x00000004ff050299 */ /* 0x000fe4000801160a */
[----:B------:R-:W-:Y:S02]  /*1780*/  UIMAD.WIDE.U32 UR22, UR28, UR15, URZ ;  /* 0x0000000f1c1672a5 */ /* 0x000fe4000f8e00ff */
[----:B------:R-:W-:-:S02]  /*1790*/  UIMAD.WIDE.U32 UR10, UR5, UR8, URZ ;  /* 0x00000008050a72a5 */ /* 0x000fc4000f8e00ff */
[----:B------:R-:W-:Y:S02]  /*17a0*/  @UP1 USHF.R.U32.HI UR6, URZ, UR13, UR18 ;  /* 0x0000000dff061299 */ /* 0x000fe40008011612 */
[----:B------:R-:W-:Y:S02]  /*17b0*/  UIMAD.WIDE.U32 UR16, UR31, UR12, URZ ;  /* 0x0000000c1f1072a5 */ /* 0x000fe4000f8e00ff */
[----:B------:R-:W-:Y:S01]  /*17c0*/  UIMAD.WIDE.U32 UR18, UR6, UR8, URZ ;  /* 0x00000008061272a5 */ /* 0x000fe2000f8e00ff */
[----:B------:R-:W-:Y:S01]  /*17d0*/  UMOV UR22, UR23 ;  /* 0x0000001700167c82 */ /* 0x000fe20008000000 */
[----:B------:R-:W-:Y:S01]  /*17e0*/  UMOV UR10, UR11 ;  /* 0x0000000b000a7c82 */ /* 0x000fe20008000000 */
[----:B------:R-:W-:Y:S02]  /*17f0*/  USHF.R.U32.HI UR22, URZ, UR4, UR22 ;  /* 0x00000004ff167299 */ /* 0x000fe40008011616 */
[----:B------:R-:W-:Y:S02]  /*1800*/  @UP2 USHF.R.U32.HI UR5, URZ, UR9, UR10 ;  /* 0x00000009ff052299 */ /* 0x000fe4000801160a */
[----:B------:R-:W-:Y:S01]  /*1810*/  UMOV UR7, UR19 ;  /* 0x0000001300077c82 */ /* 0x000fe20008000000 */
[----:B------:R-:W-:Y:S01]  /*1820*/  UMOV UR16, UR17 ;  /* 0x0000001100107c82 */ /* 0x000fe20008000000 */
[----:B------:R-:W-:-:S02]  /*1830*/  @UP2 USHF.R.U32.HI UR6, URZ, UR9, UR7 ;  /* 0x00000009ff062299 */ /* 0x000fc40008011607 */
[----:B------:R-:W-:Y:S02]  /*1840*/  USHF.R.U32.HI UR16, URZ, UR13, UR16 ;  /* 0x0000000dff107299 */ /* 0x000fe40008011610 */
[----:B------:R-:W-:Y:S02]  /*1850*/  USEL UR4, UR28, UR22, !UP0 ;  /* 0x000000161c047287 */ /* 0x000fe4000c000000 */
[----:B------:R-:W-:Y:S02]  /*1860*/  UIMAD UR7, UR5, UR29, URZ ;  /* 0x0000001d050772a4 */ /* 0x000fe4000f8e02ff */
[----:B------:R-:W-:Y:S02]  /*1870*/  USEL UR5, UR31, UR16, !UP1 ;  /* 0x000000101f057287 */ /* 0x000fe4000c800000 */
[----:B------:R-:W-:Y:S02]  /*1880*/  UIMAD UR12, UR6, UR29, URZ ;  /* 0x0000001d060c72a4 */ /* 0x000fe4000f8e02ff */
[----:B------:R-:W-:-:S02]  /*1890*/  UISETP.GE.AND UP0, UPT, UR4, UR7, UPT ;  /* 0x000000070400728c */ /* 0x000fc4000bf06270 */
[----:B------:R-:W-:Y:S02]  /*18a0*/  UIMAD.WIDE.U32 UR10, UR4, UR8, URZ ;  /* 0x00000008040a72a5 */ /* 0x000fe4000f8e00ff */
[----:B------:R-:W-:Y:S02]  /*18b0*/  UISETP.GE.OR UP0, UPT, UR5, UR12, UP0 ;  /* 0x0000000c0500728c */ /* 0x000fe40008706670 */
[----:B------:R-:W-:Y:S02]  /*18c0*/  UIMAD.WIDE.U32 UR12, UR5, UR8, URZ ;  /* 0x00000008050c72a5 */ /* 0x000fe4000f8e00ff */
[----:B------:R-:W-:Y:S01]  /*18d0*/  UIADD3 UR10, UPT, UPT, -UR4, URZ, URZ ;  /* 0x000000ff040a7290 */ /* 0x000fe2000fffe1ff */
[----:B------:R-:W-:Y:S01]  /*18e0*/  UMOV UR8, UR11 ;  /* 0x0000000b00087c82 */ /* 0x000fe20008000000 */
[----:B------:R-:W-:Y:S02]  /*18f0*/  UIADD3 UR20, UPT, UPT, -UR5, URZ, URZ ;  /* 0x000000ff05147290 */ /* 0x000fe4000fffe1ff */
[----:B------:R-:W-:-:S03]  /*1900*/  USHF.R.U32.HI UR8, URZ, UR9, UR8 ;  /* 0x00000009ff087299 */ /* 0x000fc60008011608 */
[----:B------:R-:W-:Y:S01]  /*1910*/  @!UP0 UMOV UR7, UR13 ;  /* 0x0000000d00078c82 */ /* 0x000fe20008000000 */
[----:B------:R-:W-:Y:S02]  /*1920*/  UIMAD UR28, UR14, UR10, UR28 ;  /* 0x0000000a0e1c72a4 */ /* 0x000fe4000f8e021c */
[----:B------:R-:W-:Y:S02]  /*1930*/  USEL UR8, UR4, UR8, !UP2 ;  /* 0x0000000804087287 */ /* 0x000fe4000d000000 */
[----:B------:R-:W-:Y:S02]  /*1940*/  @!UP0 USHF.R.U32.HI UR7, URZ, UR9, UR7 ;  /* 0x00000009ff078299 */ /* 0x000fe40008011607 */
[----:B------:R-:W-:Y:S02]  /*1950*/  UIADD3 UR9, UPT, UPT, -UR8, URZ, URZ ;  /* 0x000000ff08097290 */ /* 0x000fe4000fffe1ff */
[----:B------:R-:W-:Y:S02]  /*1960*/  @!UP0 USEL UR7, UR5, UR7, !UP2 ;  /* 0x0000000705078287 */ /* 0x000fe4000d000000 */
[----:B------:R-:W-:-:S02]  /*1970*/  UIMAD UR9, UR29, UR9, UR4 ;  /* 0x000000091d0972a4 */ /* 0x000fc4000f8e0204 */
[----:B------:R-:W-:Y:S02]  /*1980*/  @!UP0 UIADD3 UR8, UPT, UPT, UR8, -UR7, URZ ;  /* 0x8000000708088290 */ /* 0x000fe4000fffe0ff */
[----:B------:R-:W-:Y:S02]  /*1990*/  @!UP0 UIMAD UR6, UR9, UR6, UR7 ;  /* 0x00000006090682a4 */ /* 0x000fe4000f8e0207 */
[----:B------:R-:W-:Y:S02]  /*19a0*/  @!UP0 UIMAD UR4, UR8, UR29, UR5 ;  /* 0x0000001d080482a4 */ /* 0x000fe4000f8e0205 */
[----:B------:R-:W-:Y:S02]  /*19b0*/  UIMAD UR20, UR30, UR20, UR31 ;  /* 0x000000141e1472a4 */ /* 0x000fe4000f8e021f */
[----:B------:R-:W-:Y:S01]  /*19c0*/  UIMAD UR28, UR4, UR14, UR28 ;  /* 0x0000000e041c72a4 */ /* 0x000fe2000f8e021c */
[----:B------:R-:W-:Y:S02]  /*19d0*/  @!UP0 UMOV UR5, UR6 ;  /* 0x0000000600058c82 */ /* 0x000fe40008000000 */
[----:B------:R-:W-:-:S12]  /*19e0*/  UIMAD UR20, UR5, UR30, UR20 ;  /* 0x0000001e051472a4 */ /* 0x000fd8000f8e0214 */
.L_x_19:
[----:B------:R-:W-:-:S09]  /*19f0*/  UISETP.NE.AND UP0, UPT, UR32, 0x1, UPT ;  /* 0x000000012000788c */ /* 0x000fd2000bf05270 */
[----:B------:R-:W-:Y:S05]  /*1a00*/  BRA.U UP0, `(.L_x_20) ;  /* 0x0000000100447547 */ /* 0x000fea000b800000 */
[----:B------:R-:W2:Y:S01]  /*1a10*/  LDCU.128 UR8, c[0x0][0xb10] ;  /* 0x00016200ff0877ac */ /* 0x000ea20008000c00 */
[----:B------:R-:W3:Y:S01]  /*1a20*/  LDCU UR12, c[0x0][0xb0c] ;  /* 0x00016180ff0c77ac */ /* 0x000ee20008000800 */
[----:B------:R-:W4:Y:S01]  /*1a30*/  LDCU UR13, c[0x0][0xb20] ;  /* 0x00016400ff0d77ac */ /* 0x000f220008000800 */
[----:B--2---:R-:W-:Y:S02]  /*1a40*/  UIMAD.WIDE.U32 UR6, UR20, UR8, URZ ;  /* 0x00000008140672a5 */ /* 0x004fe4000f8e00ff */
[----:B------:R-:W-:Y:S02]  /*1a50*/  UIMAD.WIDE.U32 UR4, UR28, UR11, URZ ;  /* 0x0000000b1c0472a5 */ /* 0x000fe4000f8e00ff */
[----:B---3--:R-:W-:Y:S02]  /*1a60*/  UISETP.NE.AND UP1, UPT, UR12, 0x1, UPT ;  /* 0x000000010c00788c */ /* 0x008fe4000bf25270 */
[----:B------:R-:W-:Y:S01]  /*1a70*/  UISETP.NE.AND UP0, UPT, UR10, 0x1, UPT ;  /* 0x000000010a00788c */ /* 0x000fe2000bf05270 */
[----:B------:R-:W-:-:S02]  /*1a80*/  UMOV UR6, UR7 ;  /* 0x0000000700067c82 */ /* 0x000fc40008000000 */
[----:B------:R-:W-:Y:S01]  /*1a90*/  UMOV UR4, UR5 ;  /* 0x0000000500047c82 */ /* 0x000fe20008000000 */
[----:B------:R-:W-:Y:S02]  /*1aa0*/  USHF.R.U32.HI UR9, URZ, UR9, UR6 ;  /* 0x00000009ff097299 */ /* 0x000fe40008011606 */
[----:B----4-:R-:W-:Y:S02]  /*1ab0*/  USHF.R.U32.HI UR4, URZ, UR13, UR4 ;  /* 0x0000000dff047299 */ /* 0x010fe40008011604 */
[----:B------:R-:W-:Y:S02]  /*1ac0*/  USEL UR5, UR20, UR9, !UP1 ;  /* 0x0000000914057287 */ /* 0x000fe4000c800000 */
[----:B------:R-:W-:-:S04]  /*1ad0*/  USEL UR4, UR28, UR4, !UP0 ;  /* 0x000000041c047287 */ /* 0x000fc8000c000000 */
[----:B------:R-:W-:Y:S02]  /*1ae0*/  UIADD3 UR6, UPT, UPT, -UR4, UR5, URZ ;  /* 0x0000000504067290 */ /* 0x000fe4000fffe1ff */
[----:B------:R-:W-:Y:S02]  /*1af0*/  UIADD3 UR4, UPT, UPT, UR4, -UR5, URZ ;  /* 0x8000000504047290 */ /* 0x000fe4000fffe0ff */
[----:B------:R-:W-:Y:S02]  /*1b00*/  UIMAD UR28, UR6, UR10, UR28 ;  /* 0x0000000a061c72a4 */ /* 0x000fe4000f8e021c */
[----:B------:R-:W-:-:S12]  /*1b10*/  UIMAD UR20, UR4, UR12, UR20 ;  /* 0x0000000c041472a4 */ /* 0x000fd8000f8e0214 */
.L_x_20:
[----:B------:R-:W-:-:S09]  /*1b20*/  UISETP.EQ.U32.AND UP0, UPT, UR35, 0x1, UPT ;  /* 0x000000012300788c */ /* 0x000fd2000bf02070 */
[----:B------:R-:W-:Y:S05]  /*1b30*/  BRA.U !UP0, `(.L_x_21) ;  /* 0x00000001080c7547 */ /* 0x000fea000b800000 */
[----:B------:R-:W-:Y:S01]  /*1b40*/  UCGABAR_WAIT ;  /* 0x0000000000007dc7 */ /* 0x000fe20008000000 */
[----:B------:R-:W-:Y:S01]  /*1b50*/  CCTL.IVALL ;  /* 0x00000000ff00798f */ /* 0x000fe20002000000 */
[----:B------:R-:W-:Y:S05]  /*1b60*/  BRA `(.L_x_22) ;  /* 0x0000000000047947 */ /* 0x000fea0003800000 */
.L_x_21:
[----:B------:R-:W-:Y:S06]  /*1b70*/  BAR.SYNC.DEFER_BLOCKING 0x0 ;  /* 0x0000000000007b1d */ /* 0x000fec0000010000 */
.L_x_22:
[----:B------:R-:W-:Y:S05]  /*1b80*/  BRA.U UP3, `(.L_x_23) ;  /* 0x00000021030c7547 */ /* 0x000fea000b800000 */
[----:B------:R-:W2:Y:S01]  /*1b90*/  LDCU UR6, c[0x0][0x38c] ;  /* 0x00007180ff0677ac */ /* 0x000ea20008000800 */
[----:B------:R-:W-:Y:S01]  /*1ba0*/  PLOP3.LUT P1, PT, PT, PT, UP5, 0x80, 0x8 ;  /* 0x000000000008781c */ /* 0x000fe20003f2f058 */
[----:B------:R-:W-:Y:S01]  /*1bb0*/  IMAD.MOV.U32 R12, RZ, RZ, 0x1 ;  /* 0x00000001ff0c7424 */ /* 0x000fe200078e00ff */
[----:B------:R-:W-:Y:S01]  /*1bc0*/  ISETP.NE.AND P2, PT, R0, RZ, P3 ;  /* 0x000000ff0000720c */ /* 0x000fe20001f45270 */
[----:B------:R-:W-:Y:S01]  /*1bd0*/  USHF.L.U32 UR7, UR31, 0x6, URZ ;  /* 0x000000061f077899 */ /* 0x000fe200080006ff */
[----:B------:R-:W-:Y:S01]  /*1be0*/  PLOP3.LUT P1, PT, P1, PT, PT, 0x8, 0x80 ;  /* 0x000000000080781c */ /* 0x000fe20000f2e170 */
[----:B------:R-:W-:Y:S01]  /*1bf0*/  UISETP.NE.AND UP1, UPT, UR25, URZ, UPT ;  /* 0x000000ff1900728c */ /* 0x000fe2000bf25270 */
[----:B------:R-:W-:Y:S01]  /*1c00*/  CS2R R10, SRZ ;  /* 0x00000000000a7805 */ /* 0x000fe2000001ff00 */
[----:B------:R-:W-:Y:S01]  /*1c10*/  IMAD.MOV.U32 R9, RZ, RZ, RZ ;  /* 0x000000ffff097224 */ /* 0x000fe200078e00ff */
[----:B------:R-:W3:Y:S01]  /*1c20*/  LDCU UR40, c[0x0][0x370] ;  /* 0x00006e00ff2877ac */ /* 0x000ee20008000800 */
[----:B------:R-:W-:Y:S01]  /*1c30*/  IMAD.MOV.U32 R8, RZ, RZ, 0x1 ;  /* 0x00000001ff087424 */ /* 0x000fe200078e00ff */
[----:B------:R-:W-:Y:S01]  /*1c40*/  USEL UR25, UR44, 0x2, UP1 ;  /* 0x000000022c197887 */ /* 0x000fe20008800000 */
[----:B------:R-:W4:Y:S01]  /*1c50*/  LDCU.64 UR30, c[0x0][0x348] ;  /* 0x00006900ff1e77ac */ /* 0x000f220008000a00 */
[----:B--2---:R-:W-:-:S02]  /*1c60*/  UIADD3 UR5, UPT, UPT, UR6, 0x3f, URZ ;  /* 0x0000003f06057890 */ /* 0x004fc4000fffe0ff */
[----:B------:R-:W-:Y:S02]  /*1c70*/  UIADD3 UR49, UPT, UPT, UR6, 0x7e, URZ ;  /* 0x0000007e06317890 */ /* 0x000fe4000fffe0ff */
[----:B------:R-:W-:Y:S01]  /*1c80*/  USHF.R.S32.HI UR4, URZ, 0x1f, UR5 ;  /* 0x0000001fff047899 */ /* 0x000fe20008011405 */
[----:B------:R-:W2:Y:S03]  /*1c90*/  LDCU UR39, c[0x0][0x374] ;  /* 0x00006e80ff2777ac */ /* 0x000ea60008000800 */
[----:B------:R-:W-:Y:S02]  /*1ca0*/  ULEA.HI UR4, UR4, UR5, URZ, 0x6 ;  /* 0x0000000504047291 */ /* 0x000fe4000f8f30ff */
[----:B------:R-:W-:Y:S02]  /*1cb0*/  ULOP3.LUT UR5, UR7, 0x40, URZ, 0xc0, !UPT ;  /* 0x0000004007057892 */ /* 0x000fe4000f8ec0ff */
[----:B------:R-:W-:-:S02]  /*1cc0*/  USHF.R.S32.HI UR43, URZ, 0x6, UR4 ;  /* 0x00000006ff2b7899 */ /* 0x000fc40008011404 */
[----:B------:R-:W-:Y:S02]  /*1cd0*/  UIADD3 UR4, UPT, UPT, UR6, -0x1, URZ ;  /* 0xffffffff06047890 */ /* 0x000fe4000fffe0ff */
[----:B------:R-:W-:Y:S02]  /*1ce0*/  UISETP.LT.U32.AND UP0, UPT, UR43, 0x1a, UPT ;  /* 0x0000001a2b00788c */ /* 0x000fe4000bf01070 */
[----:B------:R-:W-:Y:S02]  /*1cf0*/  UISETP.GE.U32.AND UP2, UPT, UR4, -0x7f, UPT ;  /* 0xffffff810400788c */ /* 0x000fe4000bf46070 */
[----:B------:R-:W-:Y:S02]  /*1d00*/  USEL UR41, UR43, 0x1a, UP0 ;  /* 0x0000001a2b297887 */ /* 0x000fe40008000000 */
[----:B------:R-:W-:Y:S02]  /*1d10*/  ULEA UR48, UR48, UR5, 0x5 ;  /* 0x0000000530307291 */ /* 0x000fe4000f8e28ff */
[----:B------:R-:W-:-:S02]  /*1d20*/  UIADD3 UR4, UPT, UPT, UR41, -0x1, URZ ;  /* 0xffffffff29047890 */ /* 0x000fc4000fffe0ff */
[----:B------:R-:W-:Y:S02]  /*1d30*/  ULEA UR46, UR46, UR5, 0x5 ;  /* 0x000000052e2e7291 */ /* 0x000fe4000f8e28ff */
[----:B------:R-:W-:Y:S02]  /*1d40*/  UIADD3 UR47, UPT, UPT, UR43, -UR41, URZ ;  /* 0x800000292b2f7290 */ /* 0x000fe4000fffe0ff */
[----:B------:R-:W-:Y:S01]  /*1d50*/  @UP2 UIADD3 UR4, UPT, UPT, UR41, URZ, URZ ;  /* 0x000000ff29042290 */ /* 0x000fe2000fffe0ff */
[----:B------:R-:W-:-:S03]  /*1d60*/  UMOV UR7, URZ ;  /* 0x000000ff00077c82 */ /* 0x000fc60008000000 */
[----:B------:R-:W-:Y:S02]  /*1d70*/  UIADD3 UR29, UPT, UPT, UR4, 0x1, URZ ;  /* 0x00000001041d7890 */ /* 0x000fe4000fffe0ff */
[----:B--234-:R-:W-:-:S12]  /*1d80*/  UIADD3 UR44, UPT, UPT, -UR4, URZ, URZ ;  /* 0x000000ff042c7290 */ /* 0x01cfd8000fffe1ff */
.L_x_43:
[----:B------:R-:W-:Y:S01]  /*1d90*/  UISETP.NE.AND UP0, UPT, UR45, URZ, UPT ;  /* 0x000000ff2d00728c */ /* 0x000fe2000bf05270 */
[----:B------:R-:W2:Y:S08]  /*1da0*/  S2UR UR45, SR_CgaCtaId ;  /* 0x00000000002d79c3 */ /* 0x000eb00000008800 */
[----:B-1----:R-:W-:Y:S05]  /*1db0*/  BRA.U UP0, `(.L_x_24) ;  /* 0x0000000100347547 */ /* 0x002fea000b800000 */
[----:B------:R-:W3:Y:S01]  /*1dc0*/  S2R R0, SR_CgaCtaId ;  /* 0x0000000000007919 */ /* 0x000ee20000008800 */
[----:B------:R-:W-:Y:S02]  /*1dd0*/  MOV R3, 0x400 ;  /* 0x0000040000037802 */ /* 0x000fe40000000f00 */
[----:B------:R-:W-:Y:S02]  /*1de0*/  SHF.L.U32 R2, R8, 0x1f, RZ ;  /* 0x0000001f08027819 */ /* 0x000fe400000006ff */
[----:B---3--:R-:W-:-:S05]  /*1df0*/  LEA R0, R0, R3, 0x18 ;  /* 0x0000000300007211 */ /* 0x008fca00078ec0ff */
[----:B------:R-:W-:-:S04]  /*1e00*/  IMAD R3, R9, 0x8, R0 ;  /* 0x0000000809037824 */ /* 0x000fc800078e0200 */
[----:B------:R-:W3:Y:S02]  /*1e10*/  SYNCS.PHASECHK.TRANS64.TRYWAIT P0, [R3+URZ+0x240], R2 ;  /* 0x00024002030075a7 */ /* 0x000ee400080011ff */
[----:B---3--:R-:W-:Y:S05]  /*1e20*/  @!P0 BRA `(.L_x_25) ;  /* 0x0000007000348947 */ /* 0x008fea0003800000 */
.L_x_146:
[----:B------:R-:W-:Y:S01]  /*1e30*/  VIADD R9, R9, 0x1 ;  /* 0x0000000109097836 */ /* 0x000fe20000000000 */
[----:B------:R3:W-:Y:S04]  /*1e40*/  SYNCS.ARRIVE.TRANS64.A1T0 RZ, [R3+URZ+0x230], RZ ;  /* 0x000230ff03ff79a7 */ /* 0x0007e800081000ff */
[----:B------:R-:W-:-:S04]  /*1e50*/  ISETP.NE.AND P0, PT, R9, 0x2, PT ;  /* 0x000000020900780c */ /* 0x000fc80003f05270 */
[----:B------:R-:W-:Y:S02]  /*1e60*/  SEL R9, R9, RZ, P0 ;  /* 0x000000ff09097207 */ /* 0x000fe40000000000 */
[----:B---3--:R-:W-:-:S04]  /*1e70*/  SEL R3, RZ, 0x1, P0 ;  /* 0x00000001ff037807 */ /* 0x008fc80000000000 */
[----:B------:R-:W-:-:S07]  /*1e80*/  LOP3.LUT R8, R8, R3, RZ, 0x3c, !PT ;  /* 0x0000000308087212 */ /* 0x000fce00078e3cff */
.L_x_24:
[----:B------:R-:W-:Y:S01]  /*1e90*/  UMOV UR6, 0x400 ;  /* 0x0000040000067882 */ /* 0x000fe20000000000 */
[----:B------:R-:W-:Y:S01]  /*1ea0*/  SHF.L.U32 R0, R12, 0x1f, RZ ;  /* 0x0000001f0c007819 */ /* 0x000fe200000006ff */
[----:B--2---:R-:W-:Y:S02]  /*1eb0*/  ULEA UR6, UR45, UR6, 0x18 ;  /* 0x000000062d067291 */ /* 0x004fe4000f8ec0ff */
[----:B------:R-:W-:Y:S02]  /*1ec0*/  UISETP.GE.U32.AND UP0, UPT, UR49, 0x7f, UPT ;  /* 0x0000007f3100788c */ /* 0x000fe4000bf06070 */
[----:B------:R-:W-:Y:S02]  /*1ed0*/  ULEA UR4, UR7, UR6, 0x3 ;  /* 0x0000000607047291 */ /* 0x000fe4000f8e18ff */
[----:B------:R-:W-:Y:S01]  /*1ee0*/  ULEA UR11, UR28, UR48, 0x7 ;  /* 0x000000301c0b7291 */ /* 0x000fe2000f8e38ff */
[----:B------:R-:W-:-:S06]  /*1ef0*/  UMOV UR13, URZ ;  /* 0x000000ff000d7c82 */ /* 0x000fcc0008000000 */
[----:B------:R2:W3:Y:S01]  /*1f00*/  SYNCS.PHASECHK.TRANS64.TRYWAIT P0, [UR4+0xd0], R0 ;  /* 0x0000d000ff0075a7 */ /* 0x0004e20008001104 */
[----:B------:R-:W-:-:S04]  /*1f10*/  ULEA.HI UR4, UR20, UR20, URZ, 0x1 ;  /* 0x0000001414047291 */ /* 0x000fc8000f8f08ff */
[----:B------:R-:W-:-:S04]  /*1f20*/  USHF.L.U32 UR4, UR4, 0x6, URZ ;  /* 0x0000000604047899 */ /* 0x000fc800080006ff */
[----:B------:R-:W-:-:S04]  /*1f30*/  ULOP3.LUT UR35, UR4, 0xffffff80, URZ, 0xc0, !UPT ;  /* 0xffffff8004237892 */ /* 0x000fc8000f8ec0ff */
[----:B------:R-:W-:Y:S01]  /*1f40*/  UIADD3 UR35, UPT, UPT, UR46, UR35, URZ ;  /* 0x000000232e237290 */ /* 0x000fe2000fffe0ff */
[----:B------:R-:W-:Y:S11]  /*1f50*/  BRA.U !UP0, `(.L_x_26) ;  /* 0x0000000108cc7547 */ /* 0x000ff6000b800000 */
[----:B------:R-:W-:Y:S01]  /*1f60*/  UMOV UR18, UR44 ;  /* 0x0000002c00127c82 */ /* 0x000fe20008000000 */
[----:B------:R-:W-:Y:S01]  /*1f70*/  UMOV UR4, UR7 ;  /* 0x0000000700047c82 */ /* 0x000fe20008000000 */
[----:B------:R-:W-:-:S05]  /*1f80*/  UMOV UR34, URZ ;  /* 0x000000ff00227c82 */ /* 0x000fca0008000000 */
.L_x_32:
[----:B------:R-:W-:Y:S01]  /*1f90*/  ULEA UR33, UR4, UR6, 0x3 ;  /* 0x0000000604217291 */ /* 0x000fe2000f8e18ff */
[----:B------:R-:W-:Y:S01]  /*1fa0*/  @P3 MOV R2, 0x4000 ;  /* 0x0000400000023802 */ /* 0x000fe20000000f00 */
[----:B-1-34-:R-:W-:Y:S10]  /*1fb0*/  @P0 BRA `(.L_x_27) ;  /* 0x00000000000c0947 */ /* 0x01aff40003800000 */
[----:B------:R-:W-:-:S04]  /*1fc0*/  SHF.L.U32 R3, R12, 0x1f, RZ ;  /* 0x0000001f0c037819 */ /* 0x000fc800000006ff */
[----:B------:R-:W3:Y:S02]  /*1fd0*/  SYNCS.PHASECHK.TRANS64.TRYWAIT P0, [UR33+0xd0], R3 ;  /* 0x0000d003ff0075a7 */ /* 0x000ee40008001121 */
[----:B---3--:R-:W-:Y:S05]  /*1fe0*/  @!P0 BRA `(.L_x_28) ;  /* 0x0000006c00d88947 */ /* 0x008fea0003800000 */
.L_x_27:
[----:B------:R3:W-:Y:S01]  /*1ff0*/  @P3 SYNCS.ARRIVE.TRANS64 RZ, [UR33], R2 ;  /* 0x00000002ffff39a7 */ /* 0x0007e20008000021 */
[----:B------:R-:W-:Y:S02]  /*2000*/  ULOP3.LUT UR5, UR25, 0x2, URZ, 0xfc, !UPT ;  /* 0x0000000219057892 */ /* 0x000fe4000f8efcff */
[----:B------:R-:W-:Y:S02]  /*2010*/  UIADD3 UR18, UPT, UPT, UR18, 0x1, URZ ;  /* 0x0000000112127890 */ /* 0x000fe4000fffe0ff */
[----:B------:R-:W-:Y:S02]  /*2020*/  UISETP.NE.AND UP0, UPT, UR5, 0x2, UPT ;  /* 0x000000020500788c */ /* 0x000fe4000bf05270 */
[----:B------:R-:W-:-:S07]  /*2030*/  UISETP.NE.AND UP2, UPT, UR18, 0x1, UPT ;  /* 0x000000011200788c */ /* 0x000fce000bf45270 */
[----:B------:R-:W-:Y:S05]  /*2040*/  BRA.U UP0, `(.L_x_29) ;  /* 0x0000000100047547 */ /* 0x000fea000b800000 */
[----:B-1----:R-:W-:Y:S05]  /*2050*/  BPT.TRAP 0x1 ;  /* 0x000000040000795c */ /* 0x002fea0000300000 */
.L_x_29:
[----:B------:R-:W-:Y:S04]  /*2060*/  BSSY.RECONVERGENT B0, `(.L_x_30) ;  /* 0x0000003000007945 */ /* 0x000fe80003800200 */
[----:B------:R-:W-:Y:S05]  /*2070*/  @!P2 BRA `(.L_x_31) ;  /* 0x000000000004a947 */ /* 0x000fea0003800000 */
[----:B-1----:R-:W-:Y:S05]  /*2080*/  BPT.TRAP 0x1 ;  /* 0x000000040000795c */ /* 0x002fea0000300000 */
.L_x_31:
[----:B-1----:R-:W-:Y:S05]  /*2090*/  BSYNC.RECONVERGENT B0 ;  /* 0x0000000000007941 */ /* 0x002fea0003800200 */
.L_x_30:
[----:B------:R-:W-:Y:S02]  /*20a0*/  UIADD3 UR5, UPT, UPT, UR4, 0x1, URZ ;  /* 0x0000000104057890 */ /* 0x000fe4000fffe0ff */
[----:B------:R-:W-:Y:S02]  /*20b0*/  USHF.L.U32 UR4, UR4, 0xc, URZ ;  /* 0x0000000c04047899 */ /* 0x000fe400080006ff */
[----:B------:R-:W-:Y:S02]  /*20c0*/  UISETP.NE.AND UP0, UPT, UR5, 0x1a, UPT ;  /* 0x0000001a0500788c */ /* 0x000fe4000bf05270 */
[----:B------:R-:W-:Y:S02]  /*20d0*/  UIADD3 UR16, UP1, UPT, UR30, 0x80, URZ ;  /* 0x000000801e107890 */ /* 0x000fe4000ff3e0ff */
[----:B------:R-:W-:Y:S02]  /*20e0*/  USEL UR8, URZ, 0x1, UP0 ;  /* 0x00000001ff087887 */ /* 0x000fe40008000000 */
[----:B------:R-:W-:-:S02]  /*20f0*/  USEL UR7, UR5, URZ, UP0 ;  /* 0x000000ff05077287 */ /* 0x000fc40008000000 */
[----:B------:R-:W-:Y:S02]  /*2100*/  ULOP3.LUT UR32, UR27, UR4, URZ, 0xfc, !UPT ;  /* 0x000000041b207292 */ /* 0x000fe4000f8efcff */
[----:B------:R-:W-:Y:S01]  /*2110*/  ULEA UR5, UR7, UR6, 0x3 ;  /* 0x0000000607057291 */ /* 0x000fe2000f8e18ff */
[----:B------:R-:W-:Y:S01]  /*2120*/  LOP3.LUT R12, R12, UR8, RZ, 0x3c, !PT ;  /* 0x000000080c0c7c12 */ /* 0x000fe2000f8e3cff */
[----:B------:R-:W-:Y:S02]  /*2130*/  UIADD3 UR14, UP0, UPT, UR30, 0x180, URZ ;  /* 0x000001801e0e7890 */ /* 0x000fe4000ff1e0ff */
[----:B------:R-:W-:Y:S01]  /*2140*/  ULOP3.LUT UR8, UR26, UR4, URZ, 0xfc, !UPT ;  /* 0x000000041a087292 */ /* 0x000fe2000f8efcff */
[----:B--2---:R-:W-:Y:S01]  /*2150*/  SHF.L.U32 R0, R12, 0x1f, RZ ;  /* 0x0000001f0c007819 */ /* 0x004fe200000006ff */
[----:B------:R-:W-:Y:S02]  /*2160*/  ULOP3.LUT UR33, UR33, 0xfefffff8, URZ, 0xc0, !UPT ;  /* 0xfefffff821217892 */ /* 0x000fe4000f8ec0ff */
[----:B------:R-:W-:Y:S01]  /*2170*/  UIADD3.X UR17, UPT, UPT, URZ, UR31, URZ, UP1, !UPT ;  /* 0x0000001fff117290 */ /* 0x000fe20008ffe4ff */
[----:B------:R4:W1:Y:S01]  /*2180*/  SYNCS.PHASECHK.TRANS64.TRYWAIT P0, [UR5+0xd0], R0 ;  /* 0x0000d000ff0075a7 */ /* 0x0008620008001105 */
[----:B------:R-:W-:-:S02]  /*2190*/  UIADD3 UR32, UPT, UPT, UR6, 0x4400, UR32 ;  /* 0x0000440006207890 */ /* 0x000fc4000fffe020 */
[----:B------:R-:W-:Y:S02]  /*21a0*/  UPRMT UR5, URZ, 0x5410, UR24 ;  /* 0x00005410ff057896 */ /* 0x000fe40008000018 */
[----:B------:R-:W-:Y:S02]  /*21b0*/  UIADD3 UR8, UPT, UPT, UR6, 0x1e400, UR8 ;  /* 0x0001e40006087890 */ /* 0x000fe4000fffe008 */
[----:B------:R-:W-:Y:S02]  /*21c0*/  UIADD3.X UR15, UPT, UPT, URZ, UR31, URZ, UP0, !UPT ;  /* 0x0000001fff0f7290 */ /* 0x000fe400087fe4ff */
[----:B------:R-:W-:Y:S01]  /*21d0*/  UPRMT UR4, URZ, 0x5410, UR21 ;  /* 0x00005410ff047896 */ /* 0x000fe20008000015 */
[----:B------:R-:W-:Y:S01]  /*21e0*/  UMOV UR22, 0x0 ;  /* 0x0000000000167882 */ /* 0x000fe20000000000 */
[----:B------:R-:W-:Y:S01]  /*21f0*/  UMOV UR23, 0x10000000 ;  /* 0x1000000000177882 */ /* 0x000fe20000000000 */
[----:B------:R-:W-:Y:S01]  /*2200*/  UMOV UR10, UR34 ;  /* 0x00000022000a7c82 */ /* 0x000fe20008000000 */
[----:B------:R-:W-:Y:S01]  /*2210*/  UMOV UR12, UR36 ;  /* 0x00000024000c7c82 */ /* 0x000fe20008000000 */
[----:B------:R-:W-:Y:S01]  /*2220*/  UMOV UR9, UR33 ;  /* 0x0000002100097c82 */ /* 0x000fe20008000000 */
[----:B------:R2:W-:Y:S01]  /*2230*/  UTMALDG.3D.MULTICAST.2CTA [UR32], [UR16], UR5, desc[UR22] ;  /* 0x00001620100073b4 */ /* 0x0005e20008211805 */
[----:B------:R-:W-:-:S02]  /*2240*/  UMOV UR13, UR29 ;  /* 0x0000001d000d7c82 */ /* 0x000fc40008000000 */
[----:B------:R3:W-:Y:S01]  /*2250*/  UTMALDG.3D.MULTICAST.2CTA [UR8], [UR14], UR4, desc[UR22] ;  /* 0x000016080e0073b4 */ /* 0x0007e20008211804 */
[----:B--2---:R-:W-:Y:S01]  /*2260*/  UIADD3 UR34, UPT, UPT, UR34, 0x40, URZ ;  /* 0x0000004022227890 */ /* 0x004fe2000fffe0ff */
[----:B---3--:R-:W-:Y:S01]  /*2270*/  UMOV UR4, UR7 ;  /* 0x0000000700047c82 */ /* 0x008fe20008000000 */
[----:B------:R-:W-:Y:S10]  /*2280*/  BRA.U UP2, `(.L_x_32) ;  /* 0xfffffffd02407547 */ /* 0x000ff4000b83ffff */
.L_x_26:
[----:B------:R-:W-:Y:S01]  /*2290*/  ULEA UR4, UR7, UR6, 0x3 ;  /* 0x0000000607047291 */ /* 0x000fe2000f8e18ff */
[----:B--2-4-:R-:W-:Y:S01]  /*22a0*/  SHF.L.U32 R0, R12, 0x1f, RZ ;  /* 0x0000001f0c007819 */ /* 0x014fe200000006ff */
[----:B------:R-:W-:Y:S01]  /*22b0*/  @!P1 SYNCS.ARRIVE.TRANS64.A1T0 RZ, [UR6+0x1c8], RZ ;  /* 0x0001c8ffffff99a7 */ /* 0x000fe20008100006 */
[----:B------:R-:W-:-:S06]  /*22c0*/  UISETP.GT.AND UP0, UPT, UR43, UR41, UPT ;  /* 0x000000292b00728c */ /* 0x000fcc000bf04270 */
[----:B-1-3--:R1:W2:Y:S03]  /*22d0*/  SYNCS.PHASECHK.TRANS64.TRYWAIT P0, [UR4+0xd0], R0 ;  /* 0x0000d000ff0075a7 */ /* 0x00a2a60008001104 */
[----:B------:R-:W-:Y:S05]  /*22e0*/  BRA.U !UP0, `(.L_x_33) ;  /* 0x0000000108cc7547 */ /* 0x000fea000b800000 */
[----:B------:R-:W-:Y:S01]  /*22f0*/  UIADD3 UR28, UPT, UPT, UR47, UR13, URZ ;  /* 0x0000000d2f1c7290 */ /* 0x000fe2000fffe0ff */
[----:B------:R-:W-:-:S11]  /*2300*/  UMOV UR4, UR7 ;  /* 0x0000000700047c82 */ /* 0x000fd60008000000 */
.L_x_39:
[----:B------:R-:W-:Y:S01]  /*2310*/  ULEA UR17, UR4, UR6, 0x3 ;  /* 0x0000000604117291 */ /* 0x000fe2000f8e18ff */
[----:B--2---:R-:W-:Y:S01]  /*2320*/  @P3 MOV R2, 0x4000 ;  /* 0x0000400000023802 */ /* 0x004fe20000000f00 */
[----:B--2-4-:R-:W-:Y:S10]  /*2330*/  @P0 BRA `(.L_x_34) ;  /* 0x00000000000c0947 */ /* 0x014ff40003800000 */
[----:B------:R-:W-:-:S04]  /*2340*/  SHF.L.U32 R3, R12, 0x1f, RZ ;  /* 0x0000001f0c037819 */ /* 0x000fc800000006ff */
[----:B------:R-:W2:Y:S02]  /*2350*/  SYNCS.PHASECHK.TRANS64.TRYWAIT P0, [UR17+0xd0], R3 ;  /* 0x0000d003ff0075a7 */ /* 0x000ea40008001111 */
[----:B--2---:R-:W-:Y:S05]  /*2360*/  @!P0 BRA `(.L_x_35) ;  /* 0x0000006c00108947 */ /* 0x004fea0003800000 */
.L_x_34:
[----:B------:R2:W-:Y:S01]  /*2370*/  @P3 SYNCS.ARRIVE.TRANS64 RZ, [UR17], R2 ;  /* 0x00000002ffff39a7 */ /* 0x0005e20008000011 */
[----:B------:R-:W-:-:S04]  /*2380*/  ULOP3.LUT UR5, UR25, 0x2, URZ, 0xfc, !UPT ;  /* 0x0000000219057892 */ /* 0x000fc8000f8efcff */
[----:B------:R-:W-:-:S09]  /*2390*/  UISETP.NE.AND UP0, UPT, UR5, 0x2, UPT ;  /* 0x000000020500788c */ /* 0x000fd2000bf05270 */
[----:B------:R-:W-:Y:S05]  /*23a0*/  BRA.U UP0, `(.L_x_36) ;  /* 0x0000000100047547 */ /* 0x000fea000b800000 */
[----:B------:R-:W-:Y:S05]  /*23b0*/  BPT.TRAP 0x1 ;  /* 0x000000040000795c */ /* 0x000fea0000300000 */
.L_x_36:
[----:B------:R-:W-:Y:S04]  /*23c0*/  BSSY.RECONVERGENT B0, `(.L_x_37) ;  /* 0x0000003000007945 */ /* 0x000fe80003800200 */
[----:B------:R-:W-:Y:S05]  /*23d0*/  @!P2 BRA `(.L_x_38) ;  /* 0x000000000004a947 */ /* 0x000fea0003800000 */
[----:B------:R-:W-:Y:S05]  /*23e0*/  BPT.TRAP 0x1 ;  /* 0x000000040000795c */ /* 0x000fea0000300000 */
.L_x_38:
[----:B------:R-:W-:Y:S05]  /*23f0*/  BSYNC.RECONVERGENT B0 ;  /* 0x0000000000007941 */ /* 0x000fea0003800200 */
.L_x_37:
[----:B------:R-:W-:Y:S02]  /*2400*/  UIADD3 UR5, UPT, UPT, UR4, 0x1, URZ ;  /* 0x0000000104057890 */ /* 0x000fe4000fffe0ff */
[----:B------:R-:W-:Y:S02]  /*2410*/  USHF.L.U32 UR4, UR4, 0xc, URZ ;  /* 0x0000000c04047899 */ /* 0x000fe400080006ff */
[----:B------:R-:W-:Y:S02]  /*2420*/  UISETP.NE.AND UP0, UPT, UR5, 0x1a, UPT ;  /* 0x0000001a0500788c */ /* 0x000fe4000bf05270 */
[----:B------:R-:W-:Y:S02]  /*2430*/  USHF.L.U32 UR18, UR13, 0x6, URZ ;  /* 0x000000060d127899 */ /* 0x000fe400080006ff */
[----:B------:R-:W-:Y:S02]  /*2440*/  USEL UR8, URZ, 0x1, UP0 ;  /* 0x00000001ff087887 */ /* 0x000fe40008000000 */
[----:B------:R-:W-:-:S02]  /*2450*/  USEL UR7, UR5, URZ, UP0 ;  /* 0x000000ff05077287 */ /* 0x000fc40008000000 */
[----:B------:R-:W-:Y:S02]  /*2460*/  UIADD3 UR22, UP0, UPT, UR30, 0x180, URZ ;  /* 0x000001801e167890 */ /* 0x000fe4000ff1e0ff */
[----:B------:R-:W-:Y:S01]  /*2470*/  ULEA UR5, UR7, UR6, 0x3 ;  /* 0x0000000607057291 */ /* 0x000fe2000f8e18ff */
[----:B------:R-:W-:Y:S01]  /*2480*/  LOP3.LUT R12, R12, UR8, RZ, 0x3c, !PT ;  /* 0x000000080c0c7c12 */ /* 0x000fe2000f8e3cff */
[----:B------:R-:W-:Y:S02]  /*2490*/  UIADD3 UR13, UPT, UPT, UR13, 0x1, URZ ;  /* 0x000000010d0d7890 */ /* 0x000fe4000fffe0ff */
[----:B------:R-:W-:Y:S01]  /*24a0*/  UIADD3 UR14, UP1, UPT, UR30, 0x80, URZ ;  /* 0x000000801e0e7890 */ /* 0x000fe2000ff3e0ff */
[----:B-1----:R-:W-:Y:S01]  /*24b0*/  SHF.L.U32 R0, R12, 0x1f, RZ ;  /* 0x0000001f0c007819 */ /* 0x002fe200000006ff */
[----:B------:R-:W-:Y:S02]  /*24c0*/  ULOP3.LUT UR16, UR27, UR4, URZ, 0xfc, !UPT ;  /* 0x000000041b107292 */ /* 0x000fe4000f8efcff */
[----:B------:R-:W-:Y:S01]  /*24d0*/  UIADD3.X UR23, UPT, UPT, URZ, UR31, URZ, UP0, !UPT ;  /* 0x0000001fff177290 */ /* 0x000fe200087fe4ff */
[----:B------:R3:W4:Y:S01]  /*24e0*/  SYNCS.PHASECHK.TRANS64.TRYWAIT P0, [UR5+0xd0], R0 ;  /* 0x0000d000ff0075a7 */ /* 0x0007220008001105 */
[----:B------:R-:W-:-:S02]  /*24f0*/  ULOP3.LUT UR8, UR26, UR4, URZ, 0xfc, !UPT ;  /* 0x000000041a087292 */ /* 0x000fc4000f8efcff */
[----:B------:R-:W-:Y:S02]  /*2500*/  UISETP.NE.AND UP0, UPT, UR13, UR28, UPT ;  /* 0x0000001c0d00728c */ /* 0x000fe4000bf05270 */
[----:B------:R-:W-:Y:S02]  /*2510*/  ULOP3.LUT UR17, UR17, 0xfefffff8, URZ, 0xc0, !UPT ;  /* 0xfefffff811117892 */ /* 0x000fe4000f8ec0ff */
[----:B------:R-:W-:Y:S02]  /*2520*/  UIADD3 UR16, UPT, UPT, UR6, 0x4400, UR16 ;  /* 0x0000440006107890 */ /* 0x000fe4000fffe010 */
[----:B------:R-:W-:Y:S02]  /*2530*/  UIADD3.X UR15, UPT, UPT, URZ, UR31, URZ, UP1, !UPT ;  /* 0x0000001fff0f7290 */ /* 0x000fe40008ffe4ff */
[----:B------:R-:W-:Y:S02]  /*2540*/  UPRMT UR5, URZ, 0x5410, UR24 ;  /* 0x00005410ff057896 */ /* 0x000fe40008000018 */
[----:B------:R-:W-:-:S02]  /*2550*/  UIADD3 UR8, UPT, UPT, UR6, 0x1e400, UR8 ;  /* 0x0001e40006087890 */ /* 0x000fc4000fffe008 */
[----:B------:R-:W-:Y:S01]  /*2560*/  UPRMT UR4, URZ, 0x5410, UR21 ;  /* 0x00005410ff047896 */ /* 0x000fe20008000015 */
[----:B------:R-:W-:Y:S01]  /*2570*/  UMOV UR32, 0x0 ;  /* 0x0000000000207882 */ /* 0x000fe20000000000 */
[----:B------:R-:W-:Y:S01]  /*2580*/  UMOV UR33, 0x10000000 ;  /* 0x1000000000217882 */ /* 0x000fe20000000000 */
[----:B------:R-:W-:Y:S01]  /*2590*/  UMOV UR19, UR35 ;  /* 0x0000002300137c82 */ /* 0x000fe20008000000 */
[----:B------:R-:W-:Y:S01]  /*25a0*/  UMOV UR20, UR36 ;  /* 0x0000002400147c82 */ /* 0x000fe20008000000 */
[----:B------:R-:W-:Y:S01]  /*25b0*/  UMOV UR12, UR36 ;  /* 0x00000024000c7c82 */ /* 0x000fe20008000000 */
[----:B------:R-:W-:Y:S01]  /*25c0*/  UMOV UR9, UR17 ;  /* 0x0000001100097c82 */ /* 0x000fe20008000000 */
[----:B------:R-:W-:Y:S01]  /*25d0*/  UMOV UR10, UR18 ;  /* 0x00000012000a7c82 */ /* 0x000fe20008000000 */
[----:B------:R-:W-:Y:S01]  /*25e0*/  UTMALDG.3D.MULTICAST.2CTA [UR16], [UR14], UR5, desc[UR32] ;  /* 0x000020100e0073b4 */ /* 0x000fe20008211805 */
[----:B------:R1:W-:Y:S02]  /*25f0*/  UTMALDG.3D.MULTICAST.2CTA [UR8], [UR22], UR4, desc[UR32] ;  /* 0x00002008160073b4 */ /* 0x0003e40008211804 */
[----:B-1----:R-:W-:Y:S01]  /*2600*/  UMOV UR4, UR7 ;  /* 0x0000000700047c82 */ /* 0x002fe20008000000 */
[----:B---3--:R-:W-:Y:S05]  /*2610*/  BRA.U UP0, `(.L_x_39) ;  /* 0xfffffffd003c7547 */ /* 0x008fea000b83ffff */
.L_x_33:
[C---:B------:R-:W-:Y:S01]  /*2620*/  LEA R3, R11.reuse, UR6, 0x3 ;  /* 0x000000060b037c11 */ /* 0x040fe2000f8e18ff */
[----:B------:R-:W-:Y:S01]  /*2630*/  NOP ;  /* 0x0000000000007918 */ /* 0x000fe20000000000 */
[----:B-1----:R-:W-:Y:S02]  /*2640*/  SHF.L.U32 R0, R10, 0x1f, RZ ;  /* 0x0000001f0a007819 */ /* 0x002fe400000006ff */
[----:B------:R-:W-:Y:S02]  /*2650*/  LEA R5, R11, UR6, 0x4 ;  /* 0x000000060b057c11 */ /* 0x000fe4000f8e20ff */
[----:B--2-4-:R-:W1:Y:S02]  /*2660*/  SYNCS.PHASECHK.TRANS64.TRYWAIT P0, [R3+URZ+0x1d0], R0 ;  /* 0x0001d000030075a7 */ /* 0x014e6400080011ff */
[----:B-1----:R-:W-:Y:S05]  /*2670*/  @!P0 BRA `(.L_x_40) ;  /* 0x0000006800648947 */ /* 0x002fea0003800000 */
.L_x_149:
[----:B------:R-:W2:Y:S01]  /*2680*/  LDS.128 R4, [R5+0x260] ;  /* 0x0002600005047984 */ /* 0x000ea20000000c00 */
[----:B------:R-:W-:Y:S01]  /*2690*/  UISETP.GE.AND UP0, UPT, UR42, 0x1, UPT ;  /* 0x000000012a00788c */ /* 0x000fe2000bf06270 */
[----:B------:R-:W-:Y:S01]  /*26a0*/  @!PT LDS RZ, [RZ] ;  /* 0x00000000fffff984 */ /* 0x000fe20000000800 */
[----:B------:R-:W-:Y:S01]  /*26b0*/  @!PT LDS RZ, [RZ] ;  /* 0x00000000fffff984 */ /* 0x000fe20000000800 */
[----:B------:R-:W-:Y:S01]  /*26c0*/  @!PT LDS RZ, [RZ] ;  /* 0x00000000fffff984 */ /* 0x000fe20000000800 */
[----:B------:R-:W-:Y:S01]  /*26d0*/  @!PT LDS RZ, [RZ] ;  /* 0x00000000fffff984 */ /* 0x000fe20000000800 */
[----:B------:R3:W-:Y:S06]  /*26e0*/  MEMBAR.ALL.CTA ;  /* 0x0000000000007992 */ /* 0x0007ec0000008000 */
[----:B---3--:R-:W3:Y:S01]  /*26f0*/  FENCE.VIEW.ASYNC.S ;  /* 0x00000000000073c6 */ /* 0x008ee20000000000 */
[----:B--2---:R-:W-:-:S13]  /*2700*/  LOP3.LUT P0, RZ, R6, 0x1, RZ, 0xc0, !PT ;  /* 0x0000000106ff7812 */ /* 0x004fda000780c0ff */
[----:B---3--:R-:W-:Y:S01]  /*2710*/  VOTEU.ANY UP1, P0 ;  /* 0x0000000000ff7886 */ /* 0x008fe20000020100 */
[----:B------:R-:W-:-:S13]  /*2720*/  PLOP3.LUT P0, PT, PT, PT, UP1, 0x80, 0x8 ;  /* 0x000000000008781c */ /* 0x000fda0003f0f018 */
[----:B-1----:R-:W-:Y:S02]  /*2730*/  @P0 LOP3.LUT R0, R5, 0xffff, RZ, 0xc0, !PT ;  /* 0x0000ffff05000812 */ /* 0x002fe400078ec0ff */
[----:B------:R-:W-:Y:S02]  /*2740*/  @P0 MOV R2, R4 ;  /* 0x0000000400020202 */ /* 0x000fe40000000f00 */
[----:B------:R-:W-:Y:S01]  /*2750*/  @P0 R2UR UR5, R0 ;  /* 0x00000000000502ca */ /* 0x000fe200000e0000 */
[----:B------:R-:W-:Y:S01]  /*2760*/  VIADD R0, R3, 0x1e0 ;  /* 0x000001e003007836 */ /* 0x000fe20000000000 */
[----:B------:R-:W-:Y:S02]  /*2770*/  @P0 SHF.R.U32.HI R4, RZ, 0x10, R5 ;  /* 0x00000010ff040819 */ /* 0x000fe40000011605 */
[----:B------:R-:W-:Y:S02]  /*2780*/  @P0 R2UR UR8, R2 ;  /* 0x00000000020802ca */ /* 0x000fe400000e0000 */
[----:B------:R-:W-:-:S02]  /*2790*/  PRMT R0, RZ, 0x654, R0 ;  /* 0x00000654ff007816 */ /* 0x000fc40000000000 */
[----:B------:R-:W-:Y:S02]  /*27a0*/  @P0 R2UR UR4, R4 ;  /* 0x00000000040402ca */ /* 0x000fe400000e0000 */
[----:B------:R1:W-:Y:S03]  /*27b0*/  SYNCS.ARRIVE.TRANS64.RED.A1T0 RZ, [R0+URZ], RZ ;  /* 0x000000ff00ff79a7 */ /* 0x0003e600081004ff */
[----:B------:R-:W-:-:S04]  /*27c0*/  @UP1 UMOV UR37, UR5 ;  /* 0x0000000500251c82 */ /* 0x000fc80008000000 */
[----:B------:R-:W-:-:S04]  /*27d0*/  @UP1 UMOV UR38, UR8 ;  /* 0x0000000800261c82 */ /* 0x000fc80008000000 */
[----:B------:R-:W-:Y:S01]  /*27e0*/  @UP1 UMOV UR36, UR4 ;  /* 0x0000000400241c82 */ /* 0x000fe20008000000 */
[----:B------:R-:W-:Y:S05]  /*27f0*/  BRA.U !UP0, `(.L_x_41) ;  /* 0x0000000108d47547 */ /* 0x000fea000b800000 */
[----:B------:R-:W2:Y:S01]  /*2800*/  LDCU.128 UR12, c[0x0][0xb10] ;  /* 0x00016200ff0c77ac */ /* 0x000ea20008000c00 */
[----:B------:R-:W3:Y:S01]  /*2810*/  LDCU UR28, c[0x0][0xb20] ;  /* 0x00016400ff1c77ac */ /* 0x000ee20008000800 */
[----:B------:R-:W4:Y:S01]  /*2820*/  LDCU UR20, c[0x0][0xb0c] ;  /* 0x00016180ff1477ac */ /* 0x000f220008000800 */
[----:B------:R-:W1:Y:S01]  /*2830*/  LDCU.64 UR10, c[0x0][0xb28] ;  /* 0x00016500ff0a77ac */ /* 0x000e620008000a00 */
[----:B------:R-:W-:Y:S02]  /*2840*/  UISETP.NE.AND UP3, UPT, UR42, 0x1, UPT ;  /* 0x000000012a00788c */ /* 0x000fe4000bf65270 */
[----:B--2---:R-:W-:Y:S02]  /*2850*/  UIMAD.WIDE.U32 UR8, UR39, UR15, URZ ;  /* 0x0000000f270872a5 */ /* 0x004fe4000f8e00ff */
[----:B------:R-:W-:Y:S02]  /*2860*/  UIMAD.WIDE.U32 UR4, UR40, UR12, URZ ;  /* 0x0000000c280472a5 */ /* 0x000fe4000f8e00ff */
[----:B------:R-:W-:-:S02]  /*2870*/  UISETP.NE.AND UP0, UPT, UR14, 0x1, UPT ;  /* 0x000000010e00788c */ /* 0x000fc4000bf05270 */
[----:B------:R-:W-:Y:S01]  /*2880*/  UIMAD.WIDE.U32 UR22, UR37, UR15, URZ ;  /* 0x0000000f251672a5 */ /* 0x000fe2000f8e00ff */
[----:B------:R-:W-:Y:S02]  /*2890*/  UMOV UR8, UR9 ;  /* 0x0000000900087c82 */ /* 0x000fe40008000000 */
[----:B------:R-:W-:Y:S01]  /*28a0*/  UMOV UR4, UR5 ;  /* 0x0000000500047c82 */ /* 0x000fe20008000000 */
[----:B---3--:R-:W-:Y:S02]  /*28b0*/  USHF.R.U32.HI UR8, URZ, UR28, UR8 ;  /* 0x0000001cff087299 */ /* 0x008fe40008011608 */
[----:B----4-:R-:W-:Y:S02]  /*28c0*/  UISETP.NE.AND UP2, UPT, UR20, 0x1, UPT ;  /* 0x000000011400788c */ /* 0x010fe4000bf45270 */
[----:B------:R-:W-:Y:S02]  /*28d0*/  USHF.R.U32.HI UR4, URZ, UR13, UR4 ;  /* 0x0000000dff047299 */ /* 0x000fe40008011604 */
[----:B------:R-:W-:-:S02]  /*28e0*/  USEL UR5, UR39, UR8, !UP0 ;  /* 0x0000000827057287 */ /* 0x000fc4000c000000 */
[----:B------:R-:W-:Y:S02]  /*28f0*/  USEL UR8, UR40, UR4, !UP2 ;  /* 0x0000000428087287 */ /* 0x000fe4000d000000 */
[----:B-1----:R-:W-:Y:S01]  /*2900*/  UIMAD.WIDE.U32 UR16, UR5, UR10, URZ ;  /* 0x0000000a051072a5 */ /* 0x002fe2000f8e00ff */
[----:B------:R-:W-:Y:S01]  /*2910*/  UMOV UR4, UR23 ;  /* 0x0000001700047c82 */ /* 0x000fe20008000000 */
[----:B------:R-:W-:Y:S02]  /*2920*/  UIMAD.WIDE.U32 UR18, UR38, UR12, URZ ;  /* 0x0000000c261272a5 */ /* 0x000fe4000f8e00ff */
[----:B------:R-:W-:-:S03]  /*2930*/  UIMAD.WIDE.U32 UR22, UR8, UR10, URZ ;  /* 0x0000000a081672a5 */ /* 0x000fc6000f8e00ff */
[----:B------:R-:W-:Y:S01]  /*2940*/  UMOV UR16, UR17 ;  /* 0x0000001100107c82 */ /* 0x000fe20008000000 */
[----:B------:R-:W-:Y:S02]  /*2950*/  USHF.R.U32.HI UR4, URZ, UR28, UR4 ;  /* 0x0000001cff047299 */ /* 0x000fe40008011604 */
[----:B------:R-:W-:Y:S01]  /*2960*/  @UP3 USHF.R.U32.HI UR5, URZ, UR11, UR16 ;  /* 0x0000000bff053299 */ /* 0x000fe20008011610 */
[----:B------:R-:W-:Y:S01]  /*2970*/  UMOV UR18, UR19 ;  /* 0x0000001300127c82 */ /* 0x000fe20008000000 */
[----:B------:R-:W-:Y:S01]  /*2980*/  UMOV UR22, UR23 ;  /* 0x0000001700167c82 */ /* 0x000fe20008000000 */
[----:B------:R-:W-:Y:S02]  /*2990*/  USHF.R.U32.HI UR13, URZ, UR13, UR18 ;  /* 0x0000000dff0d7299 */ /* 0x000fe40008011612 */
[----:B------:R-:W-:Y:S02]  /*29a0*/  USEL UR4, UR37, UR4, !UP0 ;  /* 0x0000000425047287 */ /* 0x000fe4000c000000 */
[----:B------:R-:W-:-:S02]  /*29b0*/  @UP3 USHF.R.U32.HI UR8, URZ, UR11, UR22 ;  /* 0x0000000bff083299 */ /* 0x000fc40008011616 */
[----:B------:R-:W-:Y:S02]  /*29c0*/  UIMAD UR9, UR42, UR5, URZ ;  /* 0x000000052a0972a4 */ /* 0x000fe4000f8e02ff */
[----:B------:R-:W-:Y:S02]  /*29d0*/  USEL UR5, UR38, UR13, !UP2 ;  /* 0x0000000d26057287 */ /* 0x000fe4000d000000 */
[----:B------:R-:W-:Y:S02]  /*29e0*/  UIMAD UR12, UR42, UR8, URZ ;  /* 0x000000082a0c72a4 */ /* 0x000fe4000f8e02ff */
[----:B------:R-:W-:Y:S02]  /*29f0*/  UISETP.GE.AND UP0, UPT, UR4, UR9, UPT ;  /* 0x000000090400728c */ /* 0x000fe4000bf06270 */
[----:B------:R-:W-:Y:S02]  /*2a00*/  UIMAD.WIDE.U32 UR16, UR4, UR10, URZ ;  /* 0x0000000a041072a5 */ /* 0x000fe4000f8e00ff */
[----:B------:R-:W-:-:S02]  /*2a10*/  UISETP.GE.OR UP0, UPT, UR5, UR12, UP0 ;  /* 0x0000000c0500728c */ /* 0x000fc40008706670 */
        /* <DEDUP_REMOVED lines=19> */
.L_x_41:
[----:B------:R-:W2:Y:S02]  /*2b50*/  LDCU UR4, c[0x0][0xb30] ;  /* 0x00016600ff0477ac */ /* 0x000ea40008000800 */
[----:B--2---:R-:W-:-:S09]  /*2b60*/  UISETP.NE.AND UP0, UPT, UR4, 0x1, UPT ;  /* 0x000000010400788c */ /* 0x004fd2000bf05270 */
        /* <DEDUP_REMOVED lines=14> */
[----:B------:R-:W-:Y:S02]  /*2c50*/  UIADD3 UR8, UPT, UPT, UR5, -UR4, URZ ;  /* 0x8000000405087290 */ /* 0x000fe4000fffe0ff */
[----:B------:R-:W-:Y:S02]  /*2c60*/  UIADD3 UR4, UPT, UPT, -UR5, UR4, URZ ;  /* 0x0000000405047290 */ /* 0x000fe4000fffe1ff */
[----:B------:R-:W-:Y:S02]  /*2c70*/  UIMAD UR37, UR8, UR14, UR37 ;  /* 0x0000000e082572a4 */ /* 0x000fe4000f8e0225 */
[----:B------:R-:W-:-:S12]  /*2c80*/  UIMAD UR38, UR4, UR10, UR38 ;  /* 0x0000000a042672a4 */ /* 0x000fd8000f8e0226 */
.L_x_42:
[----:B------:R-:W-:Y:S01]  /*2c90*/  VIADD R11, R11, 0x1 ;  /* 0x000000010b0b7836 */ /* 0x000fe20000000000 */
[----:B------:R-:W-:Y:S01]  /*2ca0*/  PLOP3.LUT P1, PT, PT, PT, PT, 0x80, 0x8 ;  /* 0x000000000008781c */ /* 0x000fe20003f2f070 */
[----:B------:R-:W-:Y:S02]  /*2cb0*/  UIADD3 UR20, UPT, UPT, UR38, UR61, URZ ;  /* 0x0000003d26147290 */ /* 0x000fe4000fffe0ff */
[----:B------:R-:W-:Y:S01]  /*2cc0*/  UIADD3 UR28, UPT, UPT, UR37, UR62, URZ ;  /* 0x0000003e251c7290 */ /* 0x000fe2000fffe0ff */
[----:B------:R-:W-:-:S04]  /*2cd0*/  ISETP.NE.AND P0, PT, R11, 0x2, PT ;  /* 0x000000020b00780c */ /* 0x000fc80003f05270 */
[----:B------:R-:W-:Y:S02]  /*2ce0*/  SEL R3, RZ, 0x1, P0 ;  /* 0x00000001ff037807 */ /* 0x000fe40000000000 */
[----:B------:R-:W-:Y:S02]  /*2cf0*/  SEL R11, R11, RZ, P0 ;  /* 0x000000ff0b0b7207 */ /* 0x000fe40000000000 */
[----:B------:R-:W-:Y:S01]  /*2d00*/  LOP3.LUT R10, R10, R3, RZ, 0x3c, !PT ;  /* 0x000000030a0a7212 */ /* 0x000fe200078e3cff */
[----:B------:R-:W-:Y:S06]  /*2d10*/  BRA.U UP1, `(.L_x_43) ;  /* 0xfffffff1011c7547 */ /* 0x000fec000b83ffff */
[----:B------:R-:W-:Y:S01]  /*2d20*/  UIADD3 UR8, UPT, UPT, UR6, 0xd0, URZ ;  /* 0x000000d006087890 */ /* 0x000fe2000fffe0ff */
[----:B------:R-:W-:-:S03]  /*2d30*/  SHF.L.U32 R3, R12, 0x1f, RZ ;  /* 0x0000001f0c037819 */ /* 0x000fc600000006ff */
[----:B------:R-:W-:-:S09]  /*2d40*/  ULEA UR4, UR7, UR8, 0x3 ;  /* 0x0000000807047291 */ /* 0x000fd2000f8e18ff */
[----:B------:R-:W2:Y:S02]  /*2d50*/  SYNCS.PHASECHK.TRANS64.TRYWAIT P0, [UR4], R3 ;  /* 0x00000003ff0075a7 */ /* 0x000ea40008001104 */
[----:B--2---:R-:W-:Y:S05]  /*2d60*/  @!P0 BRA `(.L_x_44) ;  /* 0x0000006000bc8947 */ /* 0x004fea0003800000 */
.L_x_151:
[----:B------:R-:W-:-:S04]  /*2d70*/  UIADD3 UR4, UPT, UPT, UR7, 0x1, URZ ;  /* 0x0000000107047890 */ /* 0x000fc8000fffe0ff */
[----:B------:R-:W-:-:S04]  /*2d80*/  UISETP.NE.AND UP0, UPT, UR4, 0x1a, UPT ;  /* 0x0000001a0400788c */ /* 0x000fc8000bf05270 */
[----:B------:R-:W-:Y:S02]  /*2d90*/  USEL UR6, URZ, 0x1, UP0 ;  /* 0x00000001ff067887 */ /* 0x000fe40008000000 */
[----:B------:R-:W-:-:S04]  /*2da0*/  USEL UR4, UR4, URZ, UP0 ;  /* 0x000000ff04047287 */ /* 0x000fc80008000000 */
[----:B------:R-:W-:Y:S01]  /*2db0*/  ULEA UR5, UR4, UR8, 0x3 ;  /* 0x0000000804057291 */ /* 0x000fe2000f8e18ff */
[----:B------:R-:W-:-:S04]  /*2dc0*/  LOP3.LUT R2, R12, UR6, RZ, 0x3c, !PT ;  /* 0x000000060c027c12 */ /* 0x000fc8000f8e3cff */
[----:B-1----:R-:W-:-:S04]  /*2dd0*/  SHF.L.U32 R3, R2, 0x1f, RZ ;  /* 0x0000001f02037819 */ /* 0x002fc800000006ff */
[----:B------:R-:W1:Y:S02]  /*2de0*/  SYNCS.PHASECHK.TRANS64.TRYWAIT P0, [UR5], R3 ;  /* 0x00000003ff0075a7 */ /* 0x000e640008001105 */
[----:B-1----:R-:W-:Y:S05]  /*2df0*/  @!P0 BRA `(.L_x_45) ;  /* 0x0000006000b08947 */ /* 0x002fea0003800000 */
.L_x_153:
        /* <DEDUP_REMOVED lines=9> */
.L_x_155:
        /* <DEDUP_REMOVED lines=9> */
.L_x_157:
        /* <DEDUP_REMOVED lines=9> */
.L_x_159:
        /* <DEDUP_REMOVED lines=9> */
.L_x_161:
        /* <DEDUP_REMOVED lines=9> */
.L_x_163:
        /* <DEDUP_REMOVED lines=9> */
.L_x_165:
        /* <DEDUP_REMOVED lines=9> */
.L_x_167:
        /* <DEDUP_REMOVED lines=9> */
.L_x_169:
        /* <DEDUP_REMOVED lines=9> */
.L_x_171:
        /* <DEDUP_REMOVED lines=9> */
.L_x_173:
        /* <DEDUP_REMOVED lines=9> */
.L_x_175:
        /* <DEDUP_REMOVED lines=9> */
.L_x_177:
        /* <DEDUP_REMOVED lines=9> */
.L_x_179:
        /* <DEDUP_REMOVED lines=9> */
.L_x_181:
        /* <DEDUP_REMOVED lines=9> */
.L_x_183:
        /* <DEDUP_REMOVED lines=9> */
.L_x_185:
        /* <DEDUP_REMOVED lines=9> */
.L_x_187:
        /* <DEDUP_REMOVED lines=9> */
.L_x_189:
        /* <DEDUP_REMOVED lines=9> */
.L_x_191:
        /* <DEDUP_REMOVED lines=9> */
.L_x_193:
        /* <DEDUP_REMOVED lines=9> */
.L_x_195:
        /* <DEDUP_REMOVED lines=9> */
.L_x_197:
        /* <DEDUP_REMOVED lines=9> */
.L_x_199:
[----:B------:R-:W-:-:S04]  /*3af0*/  UIADD3 UR4, UPT, UPT, UR4, 0x1, URZ ;  /* 0x0000000104047890 */ /* 0x000fc8000fffe0ff */
[----:B------:R-:W-:-:S04]  /*3b00*/  UISETP.NE.AND UP0, UPT, UR4, 0x1a, UPT ;  /* 0x0000001a0400788c */ /* 0x000fc8000bf05270 */
[----:B------:R-:W-:Y:S02]  /*3b10*/  USEL UR5, URZ, 0x1, UP0 ;  /* 0x00000001ff057887 */ /* 0x000fe40008000000 */
[----:B------:R-:W-:-:S04]  /*3b20*/  USEL UR4, UR4, URZ, UP0 ;  /* 0x000000ff04047287 */ /* 0x000fc80008000000 */
[----:B------:R-:W-:Y:S01]  /*3b30*/  ULEA UR4, UR4, UR8, 0x3 ;  /* 0x0000000804047291 */ /* 0x000fe2000f8e18ff */
[----:B-1----:R-:W-:-:S04]  /*3b40*/  LOP3.LUT R3, R2, UR5, RZ, 0x3c, !PT ;  /* 0x0000000502037c12 */ /* 0x002fc8000f8e3cff */
[----:B------:R-:W-:Y:S01]  /*3b50*/  SHF.L.U32 R3, R3, 0x1f, RZ ;  /* 0x0000001f03037819 */ /* 0x000fe200000006ff */
[----:B------:R-:W-:-:S07]  /*3b60*/  IMAD.U32 R0, RZ, RZ, UR4 ;  /* 0x00000004ff007e24 */ /* 0x000fce000f8e00ff */
.L_x_69:
[----:B-1----:R1:W2:Y:S02]  /*3b70*/  SYNCS.PHASECHK.TRANS64.TRYWAIT P0, [R0+URZ], R3 ;  /* 0x00000003000075a7 */ /* 0x0022a400080011ff */
[----:B--2---:R-:W-:Y:S05]  /*3b80*/  @!P0 NANOSLEEP.SYNCS 0x989680 ;  /* 0x009896800000895d */ /* 0x004fea0003900000 */
[----:B------:R-:W2:Y:S02]  /*3b90*/  @!P0 SYNCS.PHASECHK.TRANS64 P0, [R0+URZ], R3 ;  /* 0x00000003000085a7 */ /* 0x000ea400080010ff */
[----:B--2---:R-:W-:Y:S05]  /*3ba0*/  @P0 EXIT ;  /* 0x000000000000094d */ /* 0x004fea0003800000 */
[----:B------:R-:W-:Y:S05]  /*3bb0*/  BRA `(.L_x_69) ;  /* 0xfffffffc00ec7947 */ /* 0x000fea000383ffff */
.L_x_23:
[----:B------:R-:W-:-:S04]  /*3bc0*/  UISETP.NE.AND UP0, UPT, UR45, URZ, UPT ;  /* 0x000000ff2d00728c */ /* 0x000fc8000bf05270 */
[----:B------:R-:W-:-:S09]  /*3bd0*/  UISETP.NE.OR UP0, UPT, UR25, 0x1, UP0 ;  /* 0x000000011900788c */ /* 0x000fd20008705670 */
[----:B------:R-:W-:Y:S05]  /*3be0*/  BRA.U UP0, `(.L_x_70) ;  /* 0x0000000500487547 */ /* 0x000fea000b800000 */
[----:B------:R-:W-:Y:S01]  /*3bf0*/  ISETP.GE.U32.AND P2, PT, R0, 0x8, PT ;  /* 0x000000080000780c */ /* 0x000fe20003f46070 */
[----:B------:R-:W-:Y:S01]  /*3c00*/  IMAD.MOV.U32 R12, RZ, RZ, 0x1 ;  /* 0x00000001ff0c7424 */ /* 0x000fe200078e00ff */
[----:B------:R-:W-:Y:S02]  /*3c10*/  CS2R R10, SRZ ;  /* 0x00000000000a7805 */ /* 0x000fe4000001ff00 */
[----:B------:R-:W-:Y:S01]  /*3c20*/  CS2R R8, SRZ ;  /* 0x0000000000087805 */ /* 0x000fe2000001ff00 */
[----:B------:R-:W-:Y:S01]  /*3c30*/  UMOV UR6, 0x400 ;  /* 0x0000040000067882 */ /* 0x000fe20000000000 */
[----:B------:R-:W-:Y:S01]  /*3c40*/  UMOV UR5, URZ ;  /* 0x000000ff00057c82 */ /* 0x000fe20008000000 */
[----:B------:R-:W-:-:S12]  /*3c50*/  ULEA UR6, UR45, UR6, 0x18 ;  /* 0x000000062d067291 */ /* 0x000fd8000f8ec0ff */
.L_x_74:
[----:B------:R-:W-:Y:S02]  /*3c60*/  LEA R2, R8, UR6, 0x3 ;  /* 0x0000000608027c11 */ /* 0x000fe4000f8e18ff */
[----:B------:R-:W-:-:S03]  /*3c70*/  SHF.L.U32 R5, R9, 0x1f, RZ ;  /* 0x0000001f09057819 */ /* 0x000fc600000006ff */
[----:B------:R-:W-:Y:S01]  /*3c80*/  VIADD R4, R2, 0x240 ;  /* 0x0000024002047836 */ /* 0x000fe20000000000 */
[----:B------:R-:W2:Y:S02]  /*3c90*/  SYNCS.PHASECHK.TRANS64.TRYWAIT P0, [R2+URZ+0x230], R5 ;  /* 0x00023005020075a7 */ /* 0x000ea400080011ff */
[----:B--2---:R-:W-:Y:S05]  /*3ca0*/  @!P0 BRA `(.L_x_71) ;  /* 0x0000005c00448947 */ /* 0x004fea0003800000 */
.L_x_200:
[----:B------:R-:W-:Y:S01]  /*3cb0*/  ULEA UR4, UR5, UR6, 0x3 ;  /* 0x0000000605047291 */ /* 0x000fe2000f8e18ff */
[----:B------:R-:W-:Y:S02]  /*3cc0*/  PRMT R4, RZ, 0x654, R4 ;  /* 0x00000654ff047816 */ /* 0x000fe40000000004 */
[----:B--2---:R-:W-:Y:S01]  /*3cd0*/  SHF.L.U32 R5, R12, 0x1f, RZ ;  /* 0x0000001f0c057819 */ /* 0x004fe200000006ff */
[----:B------:R-:W-:Y:S01]  /*3ce0*/  UIADD3 UR7, UPT, UPT, UR4, 0x1d0, URZ ;  /* 0x000001d004077890 */ /* 0x000fe2000fffe0ff */
[----:B------:R2:W-:Y:S05]  /*3cf0*/  SYNCS.ARRIVE.TRANS64.RED.A1T0 RZ, [R4+URZ], RZ ;  /* 0x000000ff04ff79a7 */ /* 0x0005ea00081004ff */
[----:B------:R-:W-:Y:S01]  /*3d00*/  IMAD.U32 R7, RZ, RZ, UR7 ;  /* 0x00000007ff077e24 */ /* 0x000fe2000f8e00ff */
[----:B------:R-:W3:Y:S04]  /*3d10*/  SYNCS.PHASECHK.TRANS64.TRYWAIT P0, [UR4+0x1e0], R5 ;  /* 0x0001e005ff0075a7 */ /* 0x000ee80008001104 */
[----:B------:R-:W-:Y:S01]  /*3d20*/  PRMT R6, R0, 0x654, R7 ;  /* 0x0000065400067816 */ /* 0x000fe20000000007 */
[----:B--2---:R-:W-:Y:S01]  /*3d30*/  @!P2 IMAD.MOV.U32 R4, RZ, RZ, 0x10 ;  /* 0x00000010ff04a424 */ /* 0x004fe200078e00ff */
[----:B---3--:R-:W-:Y:S06]  /*3d40*/  @!P0 BRA `(.L_x_72) ;  /* 0x0000005c00308947 */ /* 0x008fec0003800000 */
.L_x_202:
[----:B------:R-:W-:Y:S01]  /*3d50*/  ULEA UR8, UR5, UR6, 0x4 ;  /* 0x0000000605087291 */ /* 0x000fe2000f8e20ff */
[----:B------:R-:W-:Y:S01]  /*3d60*/  SEL R3, R6, R3, !P2 ;  /* 0x0000000306037207 */ /* 0x000fe20005000000 */
[----:B------:R-:W-:Y:S01]  /*3d70*/  UIADD3 UR9, UPT, UPT, UR4, 0x1d0, URZ ;  /* 0x000001d004097890 */ /* 0x000fe2000fffe0ff */
[----:B--2---:R-:W-:Y:S01]  /*3d80*/  LEA R2, R11, UR6, 0x3 ;  /* 0x000000060b027c11 */ /* 0x004fe2000f8e18ff */
[----:B------:R-:W-:Y:S01]  /*3d90*/  UIADD3 UR8, UPT, UPT, UR8, 0x260, URZ ;  /* 0x0000026008087890 */ /* 0x000fe2000fffe0ff */
[----:B------:R-:W-:Y:S01]  /*3da0*/  SHF.L.U32 R5, R10, 0x1f, RZ ;  /* 0x0000001f0a057819 */ /* 0x000fe200000006ff */
[----:B------:R2:W-:Y:S01]  /*3db0*/  @!P2 SYNCS.ARRIVE.TRANS64.RED RZ, [R3+URZ], R4 ;  /* 0x0000000403ffa9a7 */ /* 0x0005e200080004ff */
[----:B------:R-:W-:Y:S01]  /*3dc0*/  UIADD3 UR4, UPT, UPT, UR5, 0x1, URZ ;  /* 0x0000000105047890 */ /* 0x000fe2000fffe0ff */
[----:B------:R-:W-:-:S03]  /*3dd0*/  VIADD R8, R8, 0x1 ;  /* 0x0000000108087836 */ /* 0x000fc60000000000 */
[----:B------:R-:W-:Y:S02]  /*3de0*/  UISETP.NE.AND UP0, UPT, UR4, 0x2, UPT ;  /* 0x000000020400788c */ /* 0x000fe4000bf05270 */
[----:B------:R-:W-:Y:S06]  /*3df0*/  UGETNEXTWORKID.BROADCAST [UR8], [UR9] ;  /* 0x00000000080073ca */ /* 0x000fec0008000100 */
[----:B------:R-:W-:Y:S01]  /*3e00*/  USEL UR7, URZ, 0x1, UP0 ;  /* 0x00000001ff077887 */ /* 0x000fe20008000000 */
[----:B------:R-:W-:Y:S01]  /*3e10*/  ISETP.NE.AND P0, PT, R8, 0x2, PT ;  /* 0x000000020800780c */ /* 0x000fe20003f05270 */
[----:B------:R-:W-:Y:S01]  /*3e20*/  USEL UR5, UR4, URZ, UP0 ;  /* 0x000000ff04057287 */ /* 0x000fe20008000000 */
[----:B------:R-:W3:Y:S03]  /*3e30*/  SYNCS.PHASECHK.TRANS64.TRYWAIT P1, [R2+URZ+0x1d0], R5 ;  /* 0x0001d005020075a7 */ /* 0x000ee600080211ff */
[----:B------:R-:W-:Y:S01]  /*3e40*/  LOP3.LUT R12, R12, UR7, RZ, 0x3c, !PT ;  /* 0x000000070c0c7c12 */ /* 0x000fe2000f8e3cff */
[----:B--23--:R-:W-:Y:S07]  /*3e50*/  @!P1 BRA `(.L_x_73) ;  /* 0x0000005c00049947 */ /* 0x00cfee0003800000 */
.L_x_203:
[C---:B------:R-:W-:Y:S01]  /*3e60*/  LEA R4, R11.reuse, UR6, 0x4 ;  /* 0x000000060b047c11 */ /* 0x040fe2000f8e20ff */
[----:B--2---:R-:W-:Y:S01]  /*3e70*/  VIADD R2, R2, 0x1e0 ;  /* 0x000001e002027836 */ /* 0x004fe20000000000 */
[----:B------:R-:W-:Y:S01]  /*3e80*/  SEL R8, R8, RZ, P0 ;  /* 0x000000ff08087207 */ /* 0x000fe20000000000 */
[----:B------:R-:W-:-:S03]  /*3e90*/  VIADD R11, R11, 0x1 ;  /* 0x000000010b0b7836 */ /* 0x000fc60000000000 */
[----:B------:R-:W2:Y:S01]  /*3ea0*/  LDS.128 R4, [R4+0x260] ;  /* 0x0002600004047984 */ /* 0x000ea20000000c00 */
[----:B------:R-:W-:Y:S02]  /*3eb0*/  PRMT R2, RZ, 0x654, R2 ;  /* 0x00000654ff027816 */ /* 0x000fe40000000002 */
[C---:B------:R-:W-:Y:S01]  /*3ec0*/  ISETP.NE.AND P1, PT, R11.reuse, 0x2, PT ;  /* 0x000000020b00780c */ /* 0x040fe20003f25270 */
[----:B------:R-:W-:Y:S01]  /*3ed0*/  @!PT LDS RZ, [RZ] ;  /* 0x00000000fffff984 */ /* 0x000fe20000000800 */
[----:B------:R-:W-:Y:S01]  /*3ee0*/  @!PT LDS RZ, [RZ] ;  /* 0x00000000fffff984 */ /* 0x000fe20000000800 */
[----:B------:R-:W-:Y:S01]  /*3ef0*/  @!PT LDS RZ, [RZ] ;  /* 0x00000000fffff984 */ /* 0x000fe20000000800 */
[----:B------:R-:W-:Y:S01]  /*3f00*/  @!PT LDS RZ, [RZ] ;  /* 0x00000000fffff984 */ /* 0x000fe20000000800 */
[----:B------:R3:W-:Y:S06]  /*3f10*/  MEMBAR.ALL.CTA ;  /* 0x0000000000007992 */ /* 0x0007ec0000008000 */
[----:B---3--:R-:W3:Y:S01]  /*3f20*/  FENCE.VIEW.ASYNC.S ;  /* 0x00000000000073c6 */ /* 0x008ee20000000000 */
[----:B------:R-:W-:Y:S01]  /*3f30*/  SEL R11, R11, RZ, P1 ;  /* 0x000000ff0b0b7207 */ /* 0x000fe20000800000 */
[----:B---3--:R3:W-:Y:S01]  /*3f40*/  SYNCS.ARRIVE.TRANS64.RED.A1T0 RZ, [R2+URZ], RZ ;  /* 0x000000ff02ff79a7 */ /* 0x0087e200081004ff */
[----:B--2---:R-:W-:-:S02]  /*3f50*/  LOP3.LUT P3, RZ, R6, 0x1, RZ, 0xc0, !PT ;  /* 0x0000000106ff7812 */ /* 0x004fc4000786c0ff */
[----:B------:R-:W-:-:S04]  /*3f60*/  SEL R5, RZ, 0x1, P1 ;  /* 0x00000001ff057807 */ /* 0x000fc80000800000 */
[----:B------:R-:W-:Y:S02]  /*3f70*/  LOP3.LUT R10, R10, R5, RZ, 0x3c, !PT ;  /* 0x000000050a0a7212 */ /* 0x000fe400078e3cff */
[----:B---3--:R-:W-:-:S04]  /*3f80*/  SEL R2, RZ, 0x1, P0 ;  /* 0x00000001ff027807 */ /* 0x008fc80000000000 */
[----:B------:R-:W-:Y:S01]  /*3f90*/  LOP3.LUT R9, R9, R2, RZ, 0x3c, !PT ;  /* 0x0000000209097212 */ /* 0x000fe200078e3cff */
[----:B------:R-:W-:Y:S06]  /*3fa0*/  @P3 BRA `(.L_x_74) ;  /* 0xfffffffc002c3947 */ /* 0x000fec000383ffff */
[----:B------:R-:W-:Y:S01]  /*3fb0*/  ULEA UR4, UR5, UR6, 0x3 ;  /* 0x0000000605047291 */ /* 0x000fe2000f8e18ff */
[----:B------:R-:W-:-:S08]  /*3fc0*/  SHF.L.U32 R3, R12, 0x1f, RZ ;  /* 0x0000001f0c037819 */ /* 0x000fd000000006ff */
[----:B------:R-:W2:Y:S02]  /*3fd0*/  SYNCS.PHASECHK.TRANS64 P0, [UR4+0x1e0], R3 ;  /* 0x0001e003ff0075a7 */ /* 0x000ea40008001004 */
[----:B--2---:R-:W-:Y:S05]  /*3fe0*/  @P0 BRA `(.L_x_75) ;  /* 0x0000000000080947 */ /* 0x004fea0003800000 */
[----:B------:R-:W2:Y:S02]  /*3ff0*/  SYNCS.PHASECHK.TRANS64.TRYWAIT P0, [UR4+0x1e0], R3 ;  /* 0x0001e003ff0075a7 */ /* 0x000ea40008001104 */
[----:B--2---:R-:W-:Y:S05]  /*4000*/  @!P0 BRA `(.L_x_76) ;  /* 0x0000005800ac8947 */ /* 0x004fea0003800000 */
.L_x_75:
[----:B------:R-:W-:-:S04]  /*4010*/  UIADD3 UR7, UPT, UPT, UR5, 0x1, URZ ;  /* 0x0000000105077890 */ /* 0x000fc8000fffe0ff */
[----:B------:R-:W-:-:S04]  /*4020*/  UISETP.NE.AND UP0, UPT, UR7, 0x2, UPT ;  /* 0x000000020700788c */ /* 0x000fc8000bf05270 */
[----:B------:R-:W-:Y:S02]  /*4030*/  USEL UR8, URZ, 0x1, UP0 ;  /* 0x00000001ff087887 */ /* 0x000fe40008000000 */
[----:B------:R-:W-:-:S04]  /*4040*/  USEL UR7, UR7, URZ, UP0 ;  /* 0x000000ff07077287 */ /* 0x000fc80008000000 */
[----:B------:R-:W-:Y:S01]  /*4050*/  ULEA UR7, UR7, UR6, 0x3 ;  /* 0x0000000607077291 */ /* 0x000fe2000f8e18ff */
[----:B--2---:R-:W-:-:S04]  /*4060*/  LOP3.LUT R3, R12, UR8, RZ, 0x3c, !PT ;  /* 0x000000080c037c12 */ /* 0x004fc8000f8e3cff */
[----:B------:R-:W-:-:S04]  /*4070*/  SHF.L.U32 R0, R3, 0x1f, RZ ;  /* 0x0000001f03007819 */ /* 0x000fc800000006ff */
[----:B------:R-:W2:Y:S02]  /*4080*/  SYNCS.PHASECHK.TRANS64 P0, [UR7+0x1e0], R0 ;  /* 0x0001e000ff0075a7 */ /* 0x000ea40008001007 */
[----:B-12---:R-:W-:Y:S05]  /*4090*/  @P0 EXIT ;  /* 0x000000000000094d */ /* 0x006fea0003800000 */
[----:B------:R-:W-:Y:S02]  /*40a0*/  SHF.L.U32 R3, R3, 0x1f, RZ ;  /* 0x0000001f03037819 */ /* 0x000fe400000006ff */
[----:B------:R-:W-:-:S07]  /*40b0*/  MOV R0, UR7 ;  /* 0x0000000700007c02 */ /* 0x000fce0008000f00 */
.L_x_77:
[----:B-1----:R1:W2:Y:S02]  /*40c0*/  SYNCS.PHASECHK.TRANS64.TRYWAIT P0, [R0+URZ+0x1e0], R3 ;  /* 0x0001e003000075a7 */ /* 0x0022a400080011ff */
[----:B--2---:R-:W-:Y:S05]  /*40d0*/  @!P0 NANOSLEEP.SYNCS 0x989680 ;  /* 0x009896800000895d */ /* 0x004fea0003900000 */
[----:B------:R-:W2:Y:S02]  /*40e0*/  @!P0 SYNCS.PHASECHK.TRANS64 P0, [R0+URZ+0x1e0], R3 ;  /* 0x0001e003000085a7 */ /* 0x000ea400080010ff */
[----:B--2---:R-:W-:Y:S05]  /*40f0*/  @P0 EXIT ;  /* 0x000000000000094d */ /* 0x004fea0003800000 */
[----:B------:R-:W-:Y:S05]  /*4100*/  BRA `(.L_x_77) ;  /* 0xfffffffc00ec7947 */ /* 0x000fea000383ffff */
.L_x_70:
[----:B------:R-:W-:Y:S05]  /*4110*/  BRA.U UP6, `(.L_x_78) ;  /* 0x0000001106a07547 */ /* 0x000fea000b800000 */
[----:B------:R-:W-:Y:S01]  /*4120*/  UMOV UR4, 0x40 ;  /* 0x0000004000047882 */ /* 0x000fe20000000000 */
[----:B------:R-:W-:Y:S01]  /*4130*/  NOP ;  /* 0x0000000000007918 */ /* 0x000fe20000000000 */
[----:B------:R-:W-:Y:S01]  /*4140*/  ULEA UR5, UR45, UR4, 0x18 ;  /* 0x000000042d057291 */ /* 0x000fe2000f8ec0ff */
[----:B------:R-:W-:Y:S02]  /*4150*/  UMOV UR6, 0x400 ;  /* 0x0000040000067882 */ /* 0x000fe40000000000 */
[----:B------:R-:W-:-:S06]  /*4160*/  ULEA UR6, UR45, UR6, 0x18 ;  /* 0x000000062d067291 */ /* 0x000fcc000f8ec0ff */
[----:B------:R-:W2:Y:S02]  /*4170*/  LDS.U8 R0, [UR5+0x1c] ;  /* 0x00001c05ff007984 */ /* 0x000ea40008000000 */
[----:B--2---:R-:W-:-:S13]  /*4180*/  ISETP.NE.AND P0, PT, R0, RZ, PT ;  /* 0x000000ff0000720c */ /* 0x004fda0003f05270 */
[----:B------:R-:W-:Y:S05]  /*4190*/  @P0 BRA `(.L_x_79) ;  /* 0x0000000400080947 */ /* 0x000fea0003800000 */
[----:B------:R-:W-:Y:S02]  /*41a0*/  UISETP.NE.U32.AND UP1, UPT, UR33, 0x1, UPT ;  /* 0x000000012100788c */ /* 0x000fe4000bf25070 */
[----:B------:R-:W-:-:S07]  /*41b0*/  UIADD3 UR7, UPT, UPT, UR5, 0x8, URZ ;  /* 0x0000000805077890 */ /* 0x000fce000fffe0ff */
[----:B------:R-:W-:Y:S05]  /*41c0*/  BRA.U !UP1, `(.L_x_80) ;  /* 0x00000001099c7547 */ /* 0x000fea000b800000 */
[----:B------:R-:W-:Y:S01]  /*41d0*/  ELECT P0, URZ, PT ;  /* 0x0000000000ff782f */ /* 0x000fe20003800000 */
[----:B------:R-:W-:-:S12]  /*41e0*/  BSSY B0, `(.L_x_80) ;  /* 0x0000025000007945 */ /* 0x000fd80003800000 */
[----:B------:R-:W-:Y:S05]  /*41f0*/  @!P0 BRA `(.L_x_81) ;  /* 0x00000000008c8947 */ /* 0x000fea0003800000 */
[----:B------:R-:W-:-:S05]  /*4200*/  UMOV UR4, 0x10 ;  /* 0x0000001000047882 */ /* 0x000fca0000000000 */
[----:B------:R-:W-:Y:S04]  /*4210*/  DEPBAR.LE SB2, 0x36 ;  /* 0x0000ad800000791a */ /* 0x000fe80000000000 */
[----:B------:R-:W2:Y:S02]  /*4220*/  UTCATOMSWS.2CTA.FIND_AND_SET.ALIGN UP0, UR4, UR4 ;  /* 0x00000004000475e3 */ /* 0x000ea40008200800 */
[----:B--2---:R-:W-:Y:S01]  /*4230*/  MOV R11, UR4 ;  /* 0x00000004000b7c02 */ /* 0x004fe20008000f00 */
[----:B------:R-:W-:Y:S06]  /*4240*/  BRA.U UP0, `(.L_x_82) ;  /* 0x0000000100187547 */ /* 0x000fec000b800000 */
.L_x_83:
[----:B------:R-:W-:Y:S05]  /*4250*/  NANOSLEEP 0x64 ;  /* 0x000000640000795d */ /* 0x000fea0003800000 */
[----:B------:R-:W-:-:S05]  /*4260*/  UMOV UR4, 0x10 ;  /* 0x0000001000047882 */ /* 0x000fca0000000000 */
[----:B------:R-:W-:Y:S04]  /*4270*/  DEPBAR.LE SB2, 0x36 ;  /* 0x0000ad800000791a */ /* 0x000fe80000000000 */
[----:B------:R-:W2:Y:S02]  /*4280*/  UTCATOMSWS.2CTA.FIND_AND_SET.ALIGN UP0, UR4, UR4 ;  /* 0x00000004000475e3 */ /* 0x000ea40008200800 */
[----:B--2---:R-:W-:Y:S01]  /*4290*/  MOV R11, UR4 ;  /* 0x00000004000b7c02 */ /* 0x004fe20008000f00 */
[----:B------:R-:W-:Y:S05]  /*42a0*/  BRA.U !UP0, `(.L_x_83) ;  /* 0xfffffffd08e87547 */ /* 0x000fea000b83ffff */
.L_x_82:
[----:B------:R-:W2:Y:S01]  /*42b0*/  LDS R7, [UR5+0x10] ;  /* 0x00001005ff077984 */ /* 0x000ea20008000800 */
[----:B------:R-:W-:Y:S01]  /*42c0*/  IMAD.U32 R5, RZ, RZ, UR6 ;  /* 0x00000006ff057e24 */ /* 0x000fe2000f8e00ff */
[----:B------:R-:W-:-:S03]  /*42d0*/  MOV R4, UR34 ;  /* 0x0000002200047c02 */ /* 0x000fc60008000f00 */
[----:B------:R-:W-:Y:S01]  /*42e0*/  VIADD R5, R5, 0x280 ;  /* 0x0000028005057836 */ /* 0x000fe20000000000 */
[----:B--2---:R-:W-:-:S04]  /*42f0*/  SHF.L.U32 R7, R7, 0x1f, RZ ;  /* 0x0000001f07077819 */ /* 0x004fc800000006ff */
[----:B------:R-:W2:Y:S02]  /*4300*/  SYNCS.PHASECHK.TRANS64.TRYWAIT P0, [UR5+0x8], R7 ;  /* 0x00000807ff0075a7 */ /* 0x000ea40008001105 */
[----:B--2---:R-:W-:Y:S05]  /*4310*/  @P0 BRA `(.L_x_84) ;  /* 0x0000000000080947 */ /* 0x004fea0003800000 */
[----:B------:R-:W2:Y:S02]  /*4320*/  SYNCS.PHASECHK.TRANS64.TRYWAIT P0, [UR5+0x8], R7 ;  /* 0x00000807ff0075a7 */ /* 0x000ea40008001105 */
[----:B--2---:R-:W-:Y:S05]  /*4330*/  @!P0 BRA `(.L_x_85) ;  /* 0x0000005400f88947 */ /* 0x004fea0003800000 */
.L_x_84:
[----:B--2---:R-:W-:Y:S01]  /*4340*/  HFMA2 R0, -RZ, RZ, 0, 5.9604644775390625e-08 ;  /* 0x00000001ff007431 */ /* 0x004fe200000001ff */
[----:B------:R-:W-:Y:S01]  /*4350*/  UPRMT UR4, UR34, 0x654, UR7 ;  /* 0x0000065422047896 */ /* 0x000fe20008000007 */
[----:B------:R-:W-:Y:S01]  /*4360*/  IMAD.MOV.U32 R8, RZ, RZ, 0xffff ;  /* 0x0000ffffff087424 */ /* 0x000fe200078e00ff */
[----:B------:R-:W-:Y:S01]  /*4370*/  PRMT R4, R4, 0x654, R5 ;  /* 0x0000065404047816 */ /* 0x000fe20000000005 */
[----:B------:R-:W-:Y:S02]  /*4380*/  IMAD.MOV.U32 R6, RZ, RZ, 0x4 ;  /* 0x00000004ff067424 */ /* 0x000fe400078e00ff */
[----:B------:R-:W-:Y:S01]  /*4390*/  IMAD.SHL.U32 R9, R11, 0x20, RZ ;  /* 0x000000200b097824 */ /* 0x000fe200078e00ff */
[----:B------:R-:W-:Y:S02]  /*43a0*/  MOV R5, UR4 ;  /* 0x0000000400057c02 */ /* 0x000fe40008000f00 */
[-C--:B------:R-:W-:Y:S01]  /*43b0*/  SHF.L.U32 R8, R8, R11.reuse, RZ ;  /* 0x0000000b08087219 */ /* 0x080fe200000006ff */
[----:B------:R2:W-:Y:S01]  /*43c0*/  SYNCS.ARRIVE.TRANS64.RED RZ, [UR4], R6 ;  /* 0x00000006ffff79a7 */ /* 0x0005e20008000404 */
[----:B------:R-:W-:Y:S01]  /*43d0*/  SHF.L.U32 R7, R0, R11, RZ ;  /* 0x0000000b00077219 */ /* 0x000fe200000006ff */
[----:B------:R2:W-:Y:S04]  /*43e0*/  STS [UR6+0x280], R9 ;  /* 0x00028009ff007988 */ /* 0x0005e80008000806 */
[----:B------:R2:W-:Y:S04]  /*43f0*/  STAS [R4.64], R11 ;  /* 0x0000000b04007dbd */ /* 0x0005e8000c0008ff */
[----:B------:R2:W-:Y:S04]  /*4400*/  ATOMS.OR RZ, [UR5+0x14], R8 ;  /* 0x00001408ffff798c */ /* 0x0005e8000b000005 */
[----:B------:R2:W-:Y:S04]  /*4410*/  ATOMS.OR RZ, [UR5+0x18], R7 ;  /* 0x00001807ffff798c */ /* 0x0005e8000b000005 */
[----:B------:R2:W-:Y:S02]  /*4420*/  ATOMS.XOR RZ, [UR5+0x10], R0 ;  /* 0x00001000ffff798c */ /* 0x0005e4000b800005 */
.L_x_81:
[----:B-1----:R-:W-:Y:S05]  /*4430*/  BSYNC B0 ;  /* 0x0000000000007941 */ /* 0x002fea0003800000 */
.L_x_80:
[----:B------:R-:W-:Y:S05]  /*4440*/  BRA.U UP1, `(.L_x_86) ;  /* 0x00000001016c7547 */ /* 0x000fea000b800000 */
[----:B------:R-:W-:-:S03]  /*4450*/  UMOV UR4, 0xffffffff ;  /* 0xffffffff00047882 */ /* 0x000fc60000000000 */
[----:B------:R-:W-:Y:S05]  /*4460*/  BRA.DIV UR4, `(.L_x_87) ;  /* 0x0000005604c47947 */ /* 0x000fea000b800000 */
[----:B------:R-:W-:-:S13]  /*4470*/  ELECT P6, URZ, PT ;  /* 0x0000000000ff782f */ /* 0x000fda00038c0000 */
.L_x_207:
[----:B------:R-:W-:Y:S05]  /*4480*/  @!P6 BRA `(.L_x_86) ;  /* 0x00000000005ce947 */ /* 0x000fea0003800000 */
[----:B--2---:R-:W2:Y:S02]  /*4490*/  LDS R5, [UR5+0x10] ;  /* 0x00001005ff057984 */ /* 0x004ea40008000800 */
[----:B--2---:R-:W-:-:S04]  /*44a0*/  SHF.L.U32 R5, R5, 0x1f, RZ ;  /* 0x0000001f05057819 */ /* 0x004fc800000006ff */
[----:B------:R-:W2:Y:S02]  /*44b0*/  SYNCS.PHASECHK.TRANS64.TRYWAIT P0, [UR5+0x8], R5 ;  /* 0x00000805ff0075a7 */ /* 0x000ea40008001105 */
[----:B--2---:R-:W-:Y:S05]  /*44c0*/  @P0 BRA `(.L_x_88) ;  /* 0x0000000000080947 */ /* 0x004fea0003800000 */
[----:B------:R-:W2:Y:S02]  /*44d0*/  SYNCS.PHASECHK.TRANS64.TRYWAIT P0, [UR5+0x8], R5 ;  /* 0x00000805ff0075a7 */ /* 0x000ea40008001105 */
[----:B--2---:R-:W-:Y:S05]  /*44e0*/  @!P0 BRA `(.L_x_89) ;  /* 0x0000005400c48947 */ /* 0x004fea0003800000 */
.L_x_88:
[----:B------:R-:W3:Y:S01]  /*44f0*/  LDS R7, [UR6+0x280] ;  /* 0x00028006ff077984 */ /* 0x000ee20008000800 */
[----:B--2---:R-:W-:Y:S02]  /*4500*/  HFMA2 R0, -RZ, RZ, 0, 5.9604644775390625e-08 ;  /* 0x00000001ff007431 */ /* 0x004fe400000001ff */
[----:B------:R-:W-:Y:S01]  /*4510*/  IMAD.MOV.U32 R4, RZ, RZ, 0xffff ;  /* 0x0000ffffff047424 */ /* 0x000fe200078e00ff */
[----:B------:R-:W-:Y:S01]  /*4520*/  UPRMT UR4, UR34, 0x654, UR7 ;  /* 0x0000065422047896 */ /* 0x000fe20008000007 */
[----:B---3--:R-:W-:-:S03]  /*4530*/  IMAD.SHL.U32 R5, R7, 0x20, RZ ;  /* 0x0000002007057824 */ /* 0x008fc600078e00ff */
[-C--:B------:R-:W-:Y:S02]  /*4540*/  SHF.L.U32 R4, R4, R7.reuse, RZ ;  /* 0x0000000704047219 */ /* 0x080fe400000006ff */
[----:B------:R-:W-:Y:S01]  /*4550*/  SHF.L.U32 R7, R0, R7, RZ ;  /* 0x0000000700077219 */ /* 0x000fe200000006ff */
[----:B------:R3:W-:Y:S04]  /*4560*/  STS [UR6+0x280], R5 ;  /* 0x00028005ff007988 */ /* 0x0007e80008000806 */
[----:B------:R3:W-:Y:S04]  /*4570*/  ATOMS.OR RZ, [UR5+0x14], R4 ;  /* 0x00001404ffff798c */ /* 0x0007e8000b000005 */
[----:B------:R3:W-:Y:S01]  /*4580*/  ATOMS.OR RZ, [UR5+0x18], R7 ;  /* 0x00001807ffff798c */ /* 0x0007e2000b000005 */
[----:B------:R-:W-:Y:S03]  /*4590*/  SYNCS.ARRIVE.TRANS64.RED.A1T0 RZ, [UR4], RZ ;  /* 0x000000ffffff79a7 */ /* 0x000fe60008100404 */
[----:B------:R3:W-:Y:S01]  /*45a0*/  ATOMS.XOR RZ, [UR5+0x10], R0 ;  /* 0x00001000ffff798c */ /* 0x0007e2000b800005 */
[----:B------:R-:W-:Y:S05]  /*45b0*/  BRA `(.L_x_86) ;  /* 0x0000000000107947 */ /* 0x000fea0003800000 */
.L_x_79:
[----:B------:R-:W-:Y:S02]  /*45c0*/  MOV R0, 0xffffffff ;  /* 0xffffffff00007802 */ /* 0x000fe40000000f00 */
[----:B------:R-:W-:-:S03]  /*45d0*/  MOV R4, 0x4600 ;  /* 0x0000460000047802 */ /* 0x000fc60000000f00 */
[----:B------:R2:W-:Y:S04]  /*45e0*/  STS [UR6+0x280], R0 ;  /* 0x00028000ff007988 */ /* 0x0005e80008000806 */
[----:B-12--5:R-:W-:Y:S05]  /*45f0*/  CALL.REL.NOINC `($__internal_1_$__cuda_sm10x_tcgen05_guardrail_trap_phase_invalid_during_alloc) ;  /* 0x0000005c000c7944 */ /* 0x026fea0003c00000 */
.L_x_86:
[----:B------:R-:W-:Y:S05]  /*4600*/  WARPSYNC.ALL ;  /* 0x0000000000007948 */ /* 0x000fea0003800000 */
[----:B------:R-:W4:Y:S01]  /*4610*/  S2UR UR4, SR_CgaCtaId ;  /* 0x00000000000479c3 */ /* 0x000f220000008800 */
[----:B------:R-:W-:Y:S01]  /*4620*/  UMOV UR17, 0x400 ;  /* 0x0000040000117882 */ /* 0x000fe20000000000 */
[----:B------:R-:W-:-:S06]  /*4630*/  NOP ;  /* 0x0000000000007918 */ /* 0x000fcc0000000000 */
[----:B------:R-:W-:Y:S06]  /*4640*/  BAR.ARV 0x6, 0xa0 ;  /* 0x0182800000007b1d */ /* 0x000fec0000002000 */
[----:B------:R-:W1:Y:S01]  /*4650*/  LDCU UR6, c[0x0][0x38c] ;  /* 0x00007180ff0677ac */ /* 0x000e620008000800 */
[----:B------:R-:W-:Y:S01]  /*4660*/  LOP3.LUT R3, R3, 0xffff, RZ, 0xc0, !PT ;  /* 0x0000ffff03037812 */ /* 0x000fe200078ec0ff */
[----:B--2---:R-:W-:Y:S01]  /*4670*/  IMAD.MOV.U32 R9, RZ, RZ, 0x1 ;  /* 0x00000001ff097424 */ /* 0x004fe200078e00ff */
[----:B------:R-:W-:Y:S01]  /*4680*/  LOP3.LUT R2, R2, 0xffff, RZ, 0xc0, !PT ;  /* 0x0000ffff02027812 */ /* 0x000fe200078ec0ff */
[----:B------:R-:W-:Y:S01]  /*4690*/  IMAD.MOV.U32 R8, RZ, RZ, RZ ;  /* 0x000000ffff087224 */ /* 0x000fe200078e00ff */
[----:B------:R-:W-:Y:S01]  /*46a0*/  R2UR UR20, R3 ;  /* 0x00000000031472ca */ /* 0x000fe200000e0000 */
[----:B------:R-:W-:Y:S01]  /*46b0*/  UMOV UR24, URZ ;  /* 0x000000ff00187c82 */ /* 0x000fe20008000000 */
[----:B------:R-:W-:-:S02]  /*46c0*/  R2UR UR30, R2 ;  /* 0x00000000021e72ca */ /* 0x000fc400000e0000 */
[----:B------:R-:W-:Y:S01]  /*46d0*/  CS2R R2, SRZ ;  /* 0x0000000000027805 */ /* 0x000fe2000001ff00 */
[----:B------:R-:W-:Y:S01]  /*46e0*/  UMOV UR15, URZ ;  /* 0x000000ff000f7c82 */ /* 0x000fe20008000000 */
[----:B----4-:R-:W-:Y:S01]  /*46f0*/  ULEA UR17, UR4, UR17, 0x18 ;  /* 0x0000001104117291 */ /* 0x010fe2000f8ec0ff */
[----:B------:R-:W-:Y:S01]  /*4700*/  UMOV UR14, URZ ;  /* 0x000000ff000e7c82 */ /* 0x000fe20008000000 */
[----:B------:R-:W-:Y:S02]  /*4710*/  UISETP.NE.AND UP3, UPT, UR33, URZ, UPT ;  /* 0x000000ff2100728c */ /* 0x000fe4000bf65270 */
[----:B------:R-:W-:Y:S02]  /*4720*/  UIADD3 UR5, UPT, UPT, UR17, 0x4400, URZ ;  /* 0x0000440011057890 */ /* 0x000fe4000fffe0ff */
[----:B------:R-:W-:-:S03]  /*4730*/  UIADD3 UR4, UPT, UPT, UR17, 0x1e400, URZ ;  /* 0x0001e40011047890 */ /* 0x000fc6000fffe0ff */
[----:B---3--:R-:W2:Y:S01]  /*4740*/  LDS R0, [UR17+0x280] ;  /* 0x00028011ff007984 */ /* 0x008ea20008000800 */
[----:B-1----:R-:W-:Y:S02]  /*4750*/  UIADD3 UR6, UPT, UPT, UR6, 0x3f, URZ ;  /* 0x0000003f06067890 */ /* 0x002fe4000fffe0ff */
[----:B------:R-:W-:Y:S02]  /*4760*/  USHF.R.U32.HI UR5, URZ, 0x4, UR5 ;  /* 0x00000004ff057899 */ /* 0x000fe40008011605 */
[----:B------:R-:W-:Y:S02]  /*4770*/  USHF.R.S32.HI UR25, URZ, 0x1f, UR6 ;  /* 0x0000001fff197899 */ /* 0x000fe40008011406 */
[----:B------:R-:W-:Y:S02]  /*4780*/  USHF.R.U32.HI UR4, URZ, 0x4, UR4 ;  /* 0x00000004ff047899 */ /* 0x000fe40008011604 */
[----:B------:R-:W-:Y:S02]  /*4790*/  ULEA.HI UR25, UR25, UR6, URZ, 0x6 ;  /* 0x0000000619197291 */ /* 0x000fe4000f8f30ff */
[----:B------:R-:W-:-:S02]  /*47a0*/  ULOP3.LUT UR5, UR5, 0x3fff, URZ, 0xc0, !UPT ;  /* 0x00003fff05057892 */ /* 0x000fc4000f8ec0ff */
[----:B------:R-:W-:Y:S02]  /*47b0*/  USHF.R.S32.HI UR25, URZ, 0x6, UR25 ;  /* 0x00000006ff197899 */ /* 0x000fe40008011419 */
[----:B------:R-:W-:Y:S02]  /*47c0*/  ULOP3.LUT UR22, UR4, 0x3fff, URZ, 0xc0, !UPT ;  /* 0x00003fff04167892 */ /* 0x000fe4000f8ec0ff */
[----:B------:R-:W-:Y:S02]  /*47d0*/  UISETP.LT.AND UP0, UPT, UR25, 0x1, UPT ;  /* 0x000000011900788c */ /* 0x000fe4000bf01270 */
[----:B------:R-:W-:Y:S02]  /*47e0*/  ULOP3.LUT UR21, UR5, 0x10000, URZ, 0xfc, !UPT ;  /* 0x0001000005157892 */ /* 0x000fe4000f8efcff */
[----:B------:R-:W-:Y:S02]  /*47f0*/  ULOP3.LUT UR22, UR22, 0x10000, URZ, 0xfc, !UPT ;  /* 0x0001000016167892 */ /* 0x000fe4000f8efcff */
[----:B------:R-:W-:Y:S01]  /*4800*/  USEL UR31, UR25, 0x1, !UP0 ;  /* 0x00000001191f7887 */ /* 0x000fe2000c000000 */
[----:B------:R-:W-:Y:S01]  /*4810*/  UMOV UR28, 0x0 ;  /* 0x00000000001c7882 */ /* 0x000fe20000000000 */
[----:B------:R-:W-:Y:S01]  /*4820*/  UMOV UR29, 0x8200490 ;  /* 0x08200490001d7882 */ /* 0x000fe20000000000 */
[----:B------:R-:W-:Y:S01]  /*4830*/  UMOV UR26, 0x0 ;  /* 0x00000000001a7882 */ /* 0x000fe20000000000 */
[----:B------:R-:W-:Y:S01]  /*4840*/  UMOV UR27, 0x8200490 ;  /* 0x08200490001b7882 */ /* 0x000fe20000000000 */
[----:B--2---:R-:W-:-:S15]  /*4850*/  R2UR UR32, R0 ;  /* 0x00000000002072ca */ /* 0x004fde00000e0000 */
.L_x_97:
[C---:B------:R-:W-:Y:S02]  /*4860*/  LEA R0, R8.reuse, UR17, 0x3 ;  /* 0x0000001108007c11 */ /* 0x040fe4000f8e18ff */
[----:B------:R-:W-:Y:S02]  /*4870*/  SHF.L.U32 R5, R3, 0x1f, RZ ;  /* 0x0000001f03057819 */ /* 0x000fe400000006ff */
[----:B------:R-:W-:Y:S02]  /*4880*/  LEA R4, R8, UR17, 0x4 ;  /* 0x0000001108047c11 */ /* 0x000fe4000f8e20ff */
[----:B------:R-:W1:Y:S02]  /*4890*/  SYNCS.PHASECHK.TRANS64.TRYWAIT P0, [R0+URZ+0x1d0], R5 ;  /* 0x0001d005000075a7 */ /* 0x000e6400080011ff */
[----:B-1-3--:R-:W-:Y:S05]  /*48a0*/  @!P0 BRA `(.L_x_90) ;  /* 0x0000005000ec8947 */ /* 0x00afea0003800000 */
.L_x_208:
[----:B-1----:R-:W1:Y:S01]  /*48b0*/  LDS.128 R4, [R4+0x260] ;  /* 0x0002600004047984 */ /* 0x002e620000000c00 */
[----:B------:R-:W-:Y:S02]  /*48c0*/  VIADD R0, R0, 0x1e0 ;  /* 0x000001e000007836 */ /* 0x000fe40000000000 */
[----:B------:R-:W-:Y:S01]  /*48d0*/  VIADD R8, R8, 0x1 ;  /* 0x0000000108087836 */ /* 0x000fe20000000000 */
[----:B------:R-:W-:Y:S01]  /*48e0*/  @!PT LDS RZ, [RZ] ;  /* 0x00000000fffff984 */ /* 0x000fe20000000800 */
[----:B------:R-:W-:Y:S01]  /*48f0*/  @!PT LDS RZ, [RZ] ;  /* 0x00000000fffff984 */ /* 0x000fe20000000800 */
[----:B------:R-:W-:Y:S01]  /*4900*/  @!PT LDS RZ, [RZ] ;  /* 0x00000000fffff984 */ /* 0x000fe20000000800 */
[----:B------:R-:W-:Y:S01]  /*4910*/  @!PT LDS RZ, [RZ] ;  /* 0x00000000fffff984 */ /* 0x000fe20000000800 */
[----:B------:R2:W-:Y:S06]  /*4920*/  MEMBAR.ALL.CTA ;  /* 0x0000000000007992 */ /* 0x0005ec0000008000 */
[----:B--2---:R-:W2:Y:S01]  /*4930*/  FENCE.VIEW.ASYNC.S ;  /* 0x00000000000073c6 */ /* 0x004ea20000000000 */
[----:B------:R-:W-:-:S04]  /*4940*/  PRMT R0, RZ, 0x654, R0 ;  /* 0x00000654ff007816 */ /* 0x000fc80000000000 */
[----:B--2---:R2:W-:Y:S01]  /*4950*/  SYNCS.ARRIVE.TRANS64.RED.A1T0 RZ, [R0+URZ], RZ ;  /* 0x000000ff00ff79a7 */ /* 0x0045e200081004ff */
[----:B-1----:R-:W-:Y:S01]  /*4960*/  LOP3.LUT P1, RZ, R6, 0x1, RZ, 0xc0, !PT ;  /* 0x0000000106ff7812 */ /* 0x002fe2000782c0ff */
[----:B--2---:R-:W-:-:S12]  /*4970*/  BRA.U UP3, `(.L_x_91) ;  /* 0x0000000103e07547 */ /* 0x004fd8000b800000 */
[----:B------:R-:W1:Y:S01]  /*4980*/  LDCU UR4, c[0x0][0x38c] ;  /* 0x00007180ff0477ac */ /* 0x000e620008000800 */
[----:B------:R-:W-:Y:S02]  /*4990*/  PLOP3.LUT P2, PT, PT, PT, PT, 0x80, 0x8 ;  /* 0x000000000008781c */ /* 0x000fe40003f4f070 */
[----:B------:R-:W-:Y:S01]  /*49a0*/  SHF.L.U32 R5, R9, 0x1f, RZ ;  /* 0x0000001f09057819 */ /* 0x000fe200000006ff */
[----:B------:R-:W-:Y:S02]  /*49b0*/  ULEA UR23, UR24, UR17, 0x3 ;  /* 0x0000001118177291 */ /* 0x000fe4000f8e18ff */
[----:B------:R-:W-:Y:S02]  /*49c0*/  ULEA UR18, UR24, UR32, 0x6 ;  /* 0x0000002018127291 */ /* 0x000fe4000f8e30ff */
[----:B-1----:R-:W-:-:S06]  /*49d0*/  UISETP.GE.AND UP0, UPT, UR4, 0x1, UPT ;  /* 0x000000010400788c */ /* 0x002fcc000bf06270 */
[----:B------:R-:W-:-:S05]  /*49e0*/  PLOP3.LUT P0, PT, PT, PT, UP0, 0x80, 0x8 ;  /* 0x000000000008781c */ /* 0x000fca0003f0f008 */
[----:B------:R-:W-:-:S08]  /*49f0*/  @UP0 ULEA UR4, UR15, UR17, 0x3 ;  /* 0x000000110f040291 */ /* 0x000fd0000f8e18ff */
[----:B------:R-:W-:-:S04]  /*4a00*/  @P0 SHF.L.U32 R0, R2, 0x1f, RZ ;  /* 0x0000001f02000819 */ /* 0x000fc800000006ff */
[----:B------:R1:W2:Y:S01]  /*4a10*/  @P0 SYNCS.PHASECHK.TRANS64.TRYWAIT P2, [UR4], R0 ;  /* 0x00000000ff0005a7 */ /* 0x0002a20008041104 */
[----:B------:R-:W3:Y:S02]  /*4a20*/  SYNCS.PHASECHK.TRANS64.TRYWAIT P0, [UR23+0x210], R5 ;  /* 0x00021005ff0075a7 */ /* 0x000ee40008001117 */
[----:B-123--:R-:W-:Y:S05]  /*4a30*/  @!P0 BRA `(.L_x_92) ;  /* 0x00000050009c8947 */ /* 0x00efea0003800000 */
.L_x_210:
[----:B------:R-:W-:Y:S01]  /*4a40*/  UMOV UR19, UR14 ;  /* 0x0000000e00137c82 */ /* 0x000fe20008000000 */
[----:B------:R-:W-:Y:S05]  /*4a50*/  BRA.U !UP0, `(.L_x_93) ;  /* 0x0000000108987547 */ /* 0x000fea000b800000 */
[----:B------:R-:W-:Y:S02]  /*4a60*/  UIADD3 UR19, UPT, UPT, UR31, UR14, URZ ;  /* 0x0000000e1f137290 */ /* 0x000fe4000fffe0ff */
[----:B------:R-:W-:Y:S01]  /*4a70*/  UPLOP3.LUT UP2, UPT, UPT, UPT, UPT, 0x40, 0x4 ;  /* 0x000000000004789c */ /* 0x000fe20003f4e870 */
[----:B------:R-:W-:Y:S01]  /*4a80*/  UMOV UR16, UR25 ;  /* 0x0000001900107c82 */ /* 0x000fe20008000000 */
[----:B------:R-:W-:-:S09]  /*4a90*/  UMOV UR6, UR15 ;  /* 0x0000000f00067c82 */ /* 0x000fd20008000000 */
.L_x_96:
[----:B--2---:R-:W-:Y:S01]  /*4aa0*/  ULEA UR5, UR6, UR17, 0x3 ;  /* 0x0000001106057291 */ /* 0x004fe2000f8e18ff */
[----:B---3--:R-:W-:Y:S11]  /*4ab0*/  @P2 BRA `(.L_x_94) ;  /* 0x00000000000c2947 */ /* 0x008ff60003800000 */
[----:B-1----:R-:W-:Y:S04]  /*4ac0*/  SHF.L.U32 R5, R2, 0x1f, RZ ;  /* 0x0000001f02057819 */ /* 0x002fe800000006ff */
[----:B------:R-:W1:Y:S02]  /*4ad0*/  SYNCS.PHASECHK.TRANS64.TRYWAIT P0, [UR5], R5 ;  /* 0x00000005ff0075a7 */ /* 0x000e640008001105 */
[----:B-1----:R-:W-:Y:S05]  /*4ae0*/  @!P0 BRA `(.L_x_95) ;  /* 0x0000005000888947 */ /* 0x002fea0003800000 */
.L_x_94:
[----:B------:R-:W-:Y:S01]  /*4af0*/  UISETP.NE.AND UP0, UPT, UR16, 0x1, UPT ;  /* 0x000000011000788c */ /* 0x000fe2000bf05270 */
[----:B------:R-:W-:Y:S01]  /*4b00*/  PLOP3.LUT P2, PT, PT, PT, PT, 0x80, 0x8 ;  /* 0x000000000008781c */ /* 0x000fe20003f4f070 */
[----:B------:R-:W-:Y:S02]  /*4b10*/  UIADD3 UR4, UPT, UPT, UR6, 0x1, URZ ;  /* 0x0000000106047890 */ /* 0x000fe4000fffe0ff */
[----:B------:R-:W-:Y:S02]  /*4b20*/  ULEA UR12, UR6, UR22, 0x8 ;  /* 0x00000016060c7291 */ /* 0x000fe4000f8e40ff */
[----:B------:R-:W-:Y:S01]  /*4b30*/  UISETP.NE.AND UP1, UPT, UR4, 0x1a, UPT ;  /* 0x0000001a0400788c */ /* 0x000fe2000bf25270 */
[----:B------:R-:W-:Y:S01]  /*4b40*/  PLOP3.LUT P0, PT, PT, PT, UP0, 0x80, 0x8 ;  /* 0x000000000008781c */ /* 0x000fe20003f0f008 */
[----:B------:R-:W-:Y:S02]  /*4b50*/  UIADD3 UR10, UPT, UPT, UR12, 0x2, URZ ;  /* 0x000000020c0a7890 */ /* 0x000fe4000fffe0ff */
[----:B------:R-:W-:Y:S02]  /*4b60*/  USEL UR7, URZ, 0x1, UP1 ;  /* 0x00000001ff077887 */ /* 0x000fe40008800000 */
[----:B------:R-:W-:Y:S02]  /*4b70*/  USEL UR15, UR4, URZ, UP1 ;  /* 0x000000ff040f7287 */ /* 0x000fe40008800000 */
[----:B------:R-:W-:Y:S02]  /*4b80*/  UIADD3 UR14, UPT, UPT, UR14, 0x1, URZ ;  /* 0x000000010e0e7890 */ /* 0x000fe4000fffe0ff */
[----:B------:R-:W-:Y:S01]  /*4b90*/  @UP0 ULEA UR4, UR15, UR17, 0x3 ;  /* 0x000000110f040291 */ /* 0x000fe2000f8e18ff */
[----:B------:R-:W-:Y:S01]  /*4ba0*/  LOP3.LUT R2, R2, UR7, RZ, 0x3c, !PT ;  /* 0x0000000702027c12 */ /* 0x000fe2000f8e3cff */
[----:B------:R-:W-:Y:S01]  /*4bb0*/  UIADD3 UR7, UPT, UPT, UR5, 0xd0, URZ ;  /* 0x000000d005077890 */ /* 0x000fe2000fffe0ff */
[----:B------:R-:W-:Y:S02]  /*4bc0*/  UMOV UR13, 0x80004020 ;  /* 0x80004020000d7882 */ /* 0x000fe40000000000 */
[----:B-1----:R-:W-:Y:S01]  /*4bd0*/  @P0 SHF.L.U32 R0, R2, 0x1f, RZ ;  /* 0x0000001f02000819 */ /* 0x002fe200000006ff */
[----:B------:R-:W-:Y:S01]  /*4be0*/  UMOV UR5, 0x80004020 ;  /* 0x8000402000057882 */ /* 0x000fe20000000000 */
[----:B------:R-:W-:Y:S01]  /*4bf0*/  UMOV UR11, 0x80004020 ;  /* 0x80004020000b7882 */ /* 0x000fe20000000000 */
[----:B------:R-:W-:Y:S01]  /*4c00*/  UMOV UR9, 0x80004020 ;  /* 0x8000402000097882 */ /* 0x000fe20000000000 */
[----:B------:R2:W3:Y:S01]  /*4c10*/  @P0 SYNCS.PHASECHK.TRANS64.TRYWAIT P2, [UR4], R0 ;  /* 0x00000000ff0005a7 */ /* 0x0004e20008041104 */
[----:B------:R-:W-:Y:S02]  /*4c20*/  ULEA UR4, UR6, UR21, 0x8 ;  /* 0x0000001506047291 */ /* 0x000fe4000f8e40ff */
[----:B------:R-:W-:Y:S02]  /*4c30*/  UISETP.NE.AND UP0, UPT, UR14, UR19, UPT ;  /* 0x000000130e00728c */ /* 0x000fe4000bf05270 */
[----:B------:R-:W-:Y:S02]  /*4c40*/  UIADD3 UR8, UPT, UPT, UR4, 0x2, URZ ;  /* 0x0000000204087890 */ /* 0x000fe4000fffe0ff */
[----:B------:R-:W-:Y:S01]  /*4c50*/  UIADD3 UR16, UPT, UPT, UR16, -0x1, URZ ;  /* 0xffffffff10107890 */ /* 0x000fe2000fffe0ff */
[----:B------:R-:W-:Y:S02]  /*4c60*/  UMOV UR6, UR15 ;  /* 0x0000000f00067c82 */ /* 0x000fe40008000000 */
[----:B------:R2:W-:Y:S01]  /*4c70*/  UTCQMMA.2CTA gdesc[UR4], gdesc[UR12], tmem[UR18], tmem[UR28], idesc[UR29], UP2 ;  /* 0x00ff1c0c040075ea */ /* 0x0005e20009200312 */
[----:B------:R-:W-:Y:S03]  /*4c80*/  UPLOP3.LUT UP2, UPT, UPT, UPT, UPT, 0x80, 0x8 ;  /* 0x000000000008789c */ /* 0x000fe60003f4f070 */
[----:B------:R2:W-:Y:S01]  /*4c90*/  UTCQMMA.2CTA gdesc[UR8], gdesc[UR10], tmem[UR18], tmem[UR26], idesc[UR27], UPT ;  /* 0x00ff1a0a080075ea */ /* 0x0005e2000ba00312 */
[----:B------:R2:W-:Y:S01]  /*4ca0*/  UTCBAR.2CTA.MULTICAST [UR7], URZ, UR20 ;  /* 0x000000ff070073e9 */ /* 0x0005e20008200814 */
[----:B------:R-:W-:Y:S06]  /*4cb0*/  BRA.U UP0, `(.L_x_96) ;  /* 0xfffffffd00787547 */ /* 0x000fec000b83ffff */
.L_x_93:
[----:B--2---:R-:W-:Y:S01]  /*4cc0*/  UIADD3 UR4, UPT, UPT, UR23, 0x1f0, URZ ;  /* 0x000001f017047890 */ /* 0x004fe2000fffe0ff */
[----:B------:R-:W-:-:S08]  /*4cd0*/  UMOV UR14, UR19 ;  /* 0x00000013000e7c82 */ /* 0x000fd00008000000 */
[----:B------:R2:W-:Y:S01]  /*4ce0*/  UTCBAR.2CTA.MULTICAST [UR4], URZ, UR30 ;  /* 0x000000ff040073e9 */ /* 0x0005e2000820081e */
[----:B------:R-:W-:Y:S02]  /*4cf0*/  NOP ;  /* 0x0000000000007918 */ /* 0x000fe40000000000 */
.L_x_91:
[----:B--2---:R-:W-:Y:S01]  /*4d00*/  UIADD3 UR4, UPT, UPT, UR24, 0x1, URZ ;  /* 0x0000000118047890 */ /* 0x004fe2000fffe0ff */
[----:B------:R-:W-:-:S03]  /*4d10*/  ISETP.NE.AND P0, PT, R8, 0x2, PT ;  /* 0x000000020800780c */ /* 0x000fc60003f05270 */
[----:B------:R-:W-:Y:S01]  /*4d20*/  UISETP.NE.AND UP0, UPT, UR4, 0x4, UPT ;  /* 0x000000040400788c */ /* 0x000fe2000bf05270 */
[----:B-1----:R-:W-:Y:S02]  /*4d30*/  SEL R0, RZ, 0x1, P0 ;  /* 0x00000001ff007807 */ /* 0x002fe40000000000 */
[----:B------:R-:W-:Y:S01]  /*4d40*/  SEL R8, R8, RZ, P0 ;  /* 0x000000ff08087207 */ /* 0x000fe20000000000 */
[----:B------:R-:W-:Y:S01]  /*4d50*/  USEL UR5, URZ, 0x1, UP0 ;  /* 0x00000001ff057887 */ /* 0x000fe20008000000 */
[----:B------:R-:W-:Y:S01]  /*4d60*/  LOP3.LUT R3, R3, R0, RZ, 0x3c, !PT ;  /* 0x0000000003037212 */ /* 0x000fe200078e3cff */
[----:B------:R-:W-:-:S04]  /*4d70*/  USEL UR24, UR4, URZ, UP0 ;  /* 0x000000ff04187287 */ /* 0x000fc80008000000 */
[----:B------:R-:W-:Y:S01]  /*4d80*/  LOP3.LUT R9, R9, UR5, RZ, 0x3c, !PT ;  /* 0x0000000509097c12 */ /* 0x000fe2000f8e3cff */
[----:B------:R-:W-:Y:S07]  /*4d90*/  @P1 BRA `(.L_x_97) ;  /* 0xfffffff800b01947 */ /* 0x000fee000383ffff */
[----:B------:R-:W1:Y:S01]  /*4da0*/  S2UR UR8, SR_CgaCtaId ;  /* 0x00000000000879c3 */ /* 0x000e620000008800 */
[----:B------:R-:W-:Y:S01]  /*4db0*/  ELECT P0, URZ, PT ;  /* 0x0000000000ff782f */ /* 0x000fe20003800000 */
[----:B------:R-:W-:Y:S01]  /*4dc0*/  HFMA2 R0, -RZ, RZ, 0, 5.9604644775390625e-08 ;  /* 0x00000001ff007431 */ /* 0x000fe200000001ff */
[----:B------:R-:W-:-:S05]  /*4dd0*/  UMOV UR4, 0x40 ;  /* 0x0000004000047882 */ /* 0x000fca0000000000 */
[----:B------:R-:W-:Y:S01]  /*4de0*/  UVIRTCOUNT.DEALLOC.SMPOOL 0x80 ;  /* 0x000000800000784c */ /* 0x000fe20000000000 */
[----:B------:R-:W-:Y:S02]  /*4df0*/  UISETP.NE.AND UP1, UPT, UR33, URZ, UPT ;  /* 0x000000ff2100728c */ /* 0x000fe4000bf25270 */
[----:B-1----:R-:W-:-:S09]  /*4e00*/  ULEA UR8, UR8, UR4, 0x18 ;  /* 0x0000000408087291 */ /* 0x002fd2000f8ec0ff */
[----:B------:R1:W-:Y:S01]  /*4e10*/  @P0 STS.U8 [UR8+0x1c], R0 ;  /* 0x00001c00ff000988 */ /* 0x0003e20008000008 */
[----:B------:R-:W-:Y:S05]  /*4e20*/  BRA.U UP1, `(.L_x_98) ;  /* 0x0000000101a07547 */ /* 0x000fea000b800000 */
[----:B------:R-:W-:Y:S01]  /*4e30*/  UIADD3 UR7, UPT, UPT, UR17, 0x210, URZ ;  /* 0x0000021011077890 */ /* 0x000fe2000fffe0ff */
[----:B------:R-:W-:-:S03]  /*4e40*/  SHF.L.U32 R3, R9, 0x1f, RZ ;  /* 0x0000001f09037819 */ /* 0x000fc600000006ff */
[----:B------:R-:W-:-:S09]  /*4e50*/  ULEA UR4, UR24, UR7, 0x3 ;  /* 0x0000000718047291 */ /* 0x000fd2000f8e18ff */
[----:B------:R-:W2:Y:S02]  /*4e60*/  SYNCS.PHASECHK.TRANS64.TRYWAIT P0, [UR4], R3 ;  /* 0x00000003ff0075a7 */ /* 0x000ea40008001104 */
[----:B--2---:R-:W-:Y:S05]  /*4e70*/  @!P0 BRA `(.L_x_99) ;  /* 0x0000004c00bc8947 */ /* 0x004fea0003800000 */
.L_x_213:
        /* <DEDUP_REMOVED lines=9> */
.L_x_215:
        /* <DEDUP_REMOVED lines=9> */
.L_x_217:
[----:B------:R-:W-:-:S04]  /*4fa0*/  UIADD3 UR4, UPT, UPT, UR4, 0x1, URZ ;  /* 0x0000000104047890 */ /* 0x000fc8000fffe0ff */
[----:B------:R-:W-:-:S04]  /*4fb0*/  UISETP.NE.AND UP0, UPT, UR4, 0x4, UPT ;  /* 0x000000040400788c */ /* 0x000fc8000bf05270 */
[----:B------:R-:W-:Y:S02]  /*4fc0*/  USEL UR5, URZ, 0x1, UP0 ;  /* 0x00000001ff057887 */ /* 0x000fe40008000000 */
[----:B------:R-:W-:-:S04]  /*4fd0*/  USEL UR4, UR4, URZ, UP0 ;  /* 0x000000ff04047287 */ /* 0x000fc80008000000 */
[----:B------:R-:W-:Y:S01]  /*4fe0*/  ULEA UR4, UR4, UR7, 0x3 ;  /* 0x0000000704047291 */ /* 0x000fe2000f8e18ff */
[----:B-1----:R-:W-:-:S04]  /*4ff0*/  LOP3.LUT R3, R2, UR5, RZ, 0x3c, !PT ;  /* 0x0000000502037c12 */ /* 0x002fc8000f8e3cff */
[----:B------:R-:W-:Y:S01]  /*5000*/  SHF.L.U32 R3, R3, 0x1f, RZ ;  /* 0x0000001f03037819 */ /* 0x000fe200000006ff */
[----:B------:R-:W-:-:S04]  /*5010*/  IMAD.U32 R0, RZ, RZ, UR4 ;  /* 0x00000004ff007e24 */ /* 0x000fc8000f8e00ff */
[----:B------:R1:W2:Y:S03]  /*5020*/  SYNCS.PHASECHK.TRANS64.TRYWAIT P0, [R0+URZ], R3 ;  /* 0x00000003000075a7 */ /* 0x0002a600080011ff */
[----:B--2---:R-:W-:Y:S05]  /*5030*/  @!P0 NANOSLEEP.SYNCS 0x989680 ;  /* 0x009896800000895d */ /* 0x004fea0003900000 */
[----:B------:R-:W2:Y:S02]  /*5040*/  @!P0 SYNCS.PHASECHK.TRANS64 P0, [R0+URZ], R3 ;  /* 0x00000003000085a7 */ /* 0x000ea400080010ff */
[----:B--2---:R-:W-:Y:S05]  /*5050*/  @P0 BRA `(.L_x_102) ;  /* 0x0000000000200947 */ /* 0x004fea0003800000 */
.L_x_103:
[----:B--2---:R2:W4:Y:S02]  /*5060*/  SYNCS.PHASECHK.TRANS64.TRYWAIT P0, [R0+URZ], R3 ;  /* 0x00000003000075a7 */ /* 0x00452400080011ff */
[----:B----4-:R-:W-:Y:S05]  /*5070*/  @!P0 NANOSLEEP.SYNCS 0x989680 ;  /* 0x009896800000895d */ /* 0x010fea0003900000 */
[----:B------:R-:W4:Y:S02]  /*5080*/  @!P0 SYNCS.PHASECHK.TRANS64 P0, [R0+URZ], R3 ;  /* 0x00000003000085a7 */ /* 0x000f2400080010ff */
[----:B----4-:R-:W-:Y:S05]  /*5090*/  @!P0 BRA `(.L_x_103) ;  /* 0xfffffffc00f08947 */ /* 0x010fea000383ffff */
[----:B------:R-:W-:Y:S05]  /*50a0*/  BRA `(.L_x_102) ;  /* 0x00000000000c7947 */ /* 0x000fea0003800000 */
.L_x_98:
[----:B------:R-:W-:-:S04]  /*50b0*/  UIADD3 UR4, UPT, UPT, UR17, 0x250, URZ ;  /* 0x0000025011047890 */ /* 0x000fc8000fffe0ff */
[----:B------:R-:W-:-:S09]  /*50c0*/  UPRMT UR4, UR34, 0x654, UR4 ;  /* 0x0000065422047896 */ /* 0x000fd20008000004 */
[----:B------:R-:W-:Y:S03]  /*50d0*/  SYNCS.ARRIVE.TRANS64.RED.A1T0 RZ, [UR4], RZ ;  /* 0x000000ffffff79a7 */ /* 0x000fe60008100404 */
.L_x_102:
[----:B-12---:R-:W-:Y:S01]  /*50e0*/  SHF.L.U32 R3, RZ, 0x1f, RZ ;  /* 0x0000001fff037819 */ /* 0x006fe200000006ff */
[----:B------:R-:W-:Y:S01]  /*50f0*/  UIADD3 UR4, UPT, UPT, UR17, 0x250, URZ ;  /* 0x0000025011047890 */ /* 0x000fe2000fffe0ff */
[----:B------:R-:W-:Y:S02]  /*5100*/  PLOP3.LUT P0, PT, PT, PT, UP1, 0x80, 0x8 ;  /* 0x000000000008781c */ /* 0x000fe40003f0f018 */
[----:B------:R-:W1:Y:S02]  /*5110*/  SYNCS.PHASECHK.TRANS64.TRYWAIT P1, [UR17+0x250], R3 ;  /* 0x00025003ff0075a7 */ /* 0x000e640008021111 */
[----:B-1----:R-:W-:Y:S09]  /*5120*/  @!P1 BRA `(.L_x_104) ;  /* 0x0000004c00589947 */ /* 0x002ff20003800000 */
.L_x_219:
[----:B------:R-:W-:Y:S01]  /*5130*/  @!UP1 UPRMT UR4, UR34, 0x654, UR4 ;  /* 0x0000065422049896 */ /* 0x000fe20008000004 */
[----:B------:R-:W-:Y:S01]  /*5140*/  UMOV UR5, 0xffff ;  /* 0x0000ffff00057882 */ /* 0x000fe20000000000 */
[----:B------:R-:W-:-:S07]  /*5150*/  UMOV UR6, 0x1 ;  /* 0x0000000100067882 */ /* 0x000fce0000000000 */
[----:B------:R-:W-:Y:S01]  /*5160*/  @!P0 SYNCS.ARRIVE.TRANS64.RED.A1T0 RZ, [UR4], RZ ;  /* 0x000000ffffff89a7 */ /* 0x000fe20008100404 */
[----:B------:R-:W-:Y:S01]  /*5170*/  NOP ;  /* 0x0000000000007918 */ /* 0x000fe20000000000 */
[----:B-1----:R-:W1:Y:S01]  /*5180*/  LDS R0, [UR8+0x14] ;  /* 0x00001408ff007984 */ /* 0x002e620008000800 */
[----:B------:R-:W-:-:S04]  /*5190*/  ULOP3.LUT UR4, UR32, 0xffff, URZ, 0xc0, !UPT ;  /* 0x0000ffff20047892 */ /* 0x000fc8000f8ec0ff */
[----:B------:R-:W-:-:S04]  /*51a0*/  USHF.R.U32.HI UR4, URZ, 0x5, UR4 ;  /* 0x00000005ff047899 */ /* 0x000fc80008011604 */
[----:B------:R-:W-:Y:S02]  /*51b0*/  USHF.L.U32 UR5, UR5, UR4, URZ ;  /* 0x0000000405057299 */ /* 0x000fe400080006ff */
[----:B------:R-:W-:-:S04]  /*51c0*/  USHF.L.U32 UR4, UR6, UR4, URZ ;  /* 0x0000000406047299 */ /* 0x000fc800080006ff */
[----:B-1----:R-:W-:-:S04]  /*51d0*/  LOP3.LUT R0, R0, UR5, RZ, 0xc0, !PT ;  /* 0x0000000500007c12 */ /* 0x002fc8000f8ec0ff */
[----:B------:R-:W-:-:S13]  /*51e0*/  ISETP.NE.AND P0, PT, R0, UR5, PT ;  /* 0x0000000500007c0c */ /* 0x000fda000bf05270 */
[----:B------:R-:W-:Y:S05]  /*51f0*/  @P0 BRA `(.L_x_105) ;  /* 0x0000000000580947 */ /* 0x000fea0003800000 */
[----:B------:R-:W1:Y:S02]  /*5200*/  LDS R0, [UR8+0x18] ;  /* 0x00001808ff007984 */ /* 0x000e640008000800 */
[----:B-1----:R-:W-:-:S04]  /*5210*/  LOP3.LUT R0, R0, UR4, RZ, 0xc0, !PT ;  /* 0x0000000400007c12 */ /* 0x002fc8000f8ec0ff */
[----:B------:R-:W-:-:S13]  /*5220*/  ISETP.NE.AND P0, PT, R0, UR4, PT ;  /* 0x0000000400007c0c */ /* 0x000fda000bf05270 */
[----:B------:R-:W-:Y:S05]  /*5230*/  @P0 BRA `(.L_x_106) ;  /* 0x00000000003c0947 */ /* 0x000fea0003800000 */
[----:B------:R-:W1:Y:S01]  /*5240*/  S2R R2, SR_LANEID ;  /* 0x0000000000027919 */ /* 0x000e620000000000 */
[----:B------:R-:W-:Y:S01]  /*5250*/  ULOP3.LUT UR5, URZ, UR5, URZ, 0x33, !UPT ;  /* 0x00000005ff057292 */ /* 0x000fe2000f8e33ff */
[----:B------:R-:W-:Y:S01]  /*5260*/  LOP3.LUT R4, RZ, UR4, RZ, 0x33, !PT ;  /* 0x00000004ff047c12 */ /* 0x000fe2000f8e33ff */
[----:B------:R-:W-:Y:S02]  /*5270*/  VOTEU.ANY UR4, UPT, PT ;  /* 0x0000000000047886 */ /* 0x000fe400038e0100 */
[----:B------:R-:W-:Y:S01]  /*5280*/  UFLO.U32 UR4, UR4 ;  /* 0x00000004000472bd */ /* 0x000fe200080e0000 */
[----:B------:R-:W2:Y:S01]  /*5290*/  REDUX UR6, R4 ;  /* 0x00000000040673c4 */ /* 0x000ea20000000000 */
[----:B------:R-:W-:-:S06]  /*52a0*/  IMAD.U32 R0, RZ, RZ, UR5 ;  /* 0x00000005ff007e24 */ /* 0x000fcc000f8e00ff */
[----:B------:R4:W-:Y:S01]  /*52b0*/  UTCATOMSWS.AND URZ, UR5 ;  /* 0x0000000500ff79e3 */ /* 0x0009e20008000000 */
[----:B------:R-:W3:Y:S01]  /*52c0*/  REDUX UR7, R0 ;  /* 0x00000000000773c4 */ /* 0x000ee20000000000 */
[----:B-1----:R-:W-:Y:S01]  /*52d0*/  ISETP.EQ.U32.AND P0, PT, R2, UR4, PT ;  /* 0x0000000402007c0c */ /* 0x002fe2000bf02070 */
[----:B--2---:R-:W-:Y:S01]  /*52e0*/  IMAD.U32 R2, RZ, RZ, UR6 ;  /* 0x00000006ff027e24 */ /* 0x004fe2000f8e00ff */
[----:B---3--:R-:W-:-:S11]  /*52f0*/  MOV R3, UR7 ;  /* 0x0000000700037c02 */ /* 0x008fd60008000f00 */
[----:B------:R4:W-:Y:S04]  /*5300*/  @P0 ATOMS.AND RZ, [UR8+0x14], R3 ;  /* 0x00001403ffff098c */ /* 0x0009e8000a800008 */
[----:B------:R4:W-:Y:S01]  /*5310*/  @P0 ATOMS.AND RZ, [UR8+0x18], R2 ;  /* 0x00001802ffff098c */ /* 0x0009e2000a800008 */
[----:B------:R-:W-:Y:S05]  /*5320*/  BRA `(.L_x_107) ;  /* 0x0000000000147947 */ /* 0x000fea0003800000 */
.L_x_106:
[----:B------:R-:W-:Y:S02]  /*5330*/  MOV R2, 0x5350 ;  /* 0x0000535000027802 */ /* 0x000fe40000000f00 */
[----:B---3-5:R-:W-:Y:S05]  /*5340*/  CALL.REL.NOINC `($__internal_0_$__cuda_sm10x_tcgen05_guardrail_trap_col_being_dealloced_not_returned_by_alloc) ;  /* 0x0000004c00ac7944 */ /* 0x028fea0003c00000 */
[----:B------:R-:W-:Y:S05]  /*5350*/  BRA `(.L_x_107) ;  /* 0x0000000000087947 */ /* 0x000fea0003800000 */
.L_x_105:
[----:B------:R-:W-:Y:S02]  /*5360*/  MOV R2, 0x5380 ;  /* 0x0000538000027802 */ /* 0x000fe40000000f00 */
[----:B---3-5:R-:W-:Y:S05]  /*5370*/  CALL.REL.NOINC `($__internal_2_$__cuda_sm10x_tcgen05_guardrail_trap_unallocated_columns_being_dealloced) ;  /* 0x0000004c00b87944 */ /* 0x028fea0003c00000 */
.L_x_107:
[----:B------:R-:W-:Y:S01]  /*5380*/  NOP ;  /* 0x0000000000007918 */ /* 0x000fe20000000000 */
[----:B----4-:R-:W-:Y:S05]  /*5390*/  EXIT ;  /* 0x000000000000794d */ /* 0x010fea0003800000 */
.L_x_78:
[----:B------:R-:W-:-:S09]  /*53a0*/  UISETP.NE.OR UP0, UPT, UR25, 0x3, !UP5 ;  /* 0x000000031900788c */ /* 0x000fd2000ef05670 */
[----:B------:R-:W-:Y:S05]  /*53b0*/  BRA.U UP0, `(.L_x_108) ;  /* 0x0000000d00b47547 */ /* 0x000fea000b800000 */
[----:B------:R-:W2:Y:S01]  /*53c0*/  LDCU UR31, c[0x0][0x370] ;  /* 0x00006e00ff1f77ac */ /* 0x000ea20008000800 */
[----:B------:R-:W3:Y:S01]  /*53d0*/  LDC.64 R16, c[0x0][0x348] ;  /* 0x0000d200ff107b82 */ /* 0x000ee20000000a00 */
[----:B------:R-:W-:Y:S02]  /*53e0*/  HFMA2 R13, -RZ, RZ, 0, 0 ;  /* 0x00000000ff0d7431 */ /* 0x000fe400000001ff */
[----:B------:R-:W-:Y:S01]  /*53f0*/  IMAD.MOV.U32 R15, RZ, RZ, 0x1 ;  /* 0x00000001ff0f7424 */ /* 0x000fe200078e00ff */
[----:B------:R-:W2:Y:S01]  /*5400*/  LDCU.128 UR32, c[0x0][0xb10] ;  /* 0x00016200ff2077ac */ /* 0x000ea20008000c00 */
[----:B------:R-:W-:Y:S01]  /*5410*/  IMAD.MOV.U32 R14, RZ, RZ, RZ ;  /* 0x000000ffff0e7224 */ /* 0x000fe200078e00ff */
[----:B------:R-:W-:Y:S01]  /*5420*/  MOV R7, 0x1000 ;  /* 0x0000100000077802 */ /* 0x000fe20000000f00 */
[----:B------:R-:W4:Y:S01]  /*5430*/  LDCU UR30, c[0x0][0x374] ;  /* 0x00006e80ff1e77ac */ /* 0x000f220008000800 */
[----:B------:R-:W1:Y:S01]  /*5440*/  LDC.64 R2, c[0x0][0x888] ;  /* 0x00022200ff027b82 */ /* 0x000e620000000a00 */
[----:B------:R-:W4:Y:S01]  /*5450*/  LDCU UR15, c[0x0][0xb0c] ;  /* 0x00016180ff0f77ac */ /* 0x000f220008000800 */
[----:B------:R-:W3:Y:S06]  /*5460*/  LDCU UR40, c[0x0][0xb20] ;  /* 0x00016400ff2877ac */ /* 0x000eec0008000800 */
[----:B------:R-:W1:Y:S01]  /*5470*/  LDC.64 R4, c[0x0][0x890] ;  /* 0x00022400ff047b82 */ /* 0x000e620000000a00 */
[----:B------:R-:W3:Y:S01]  /*5480*/  LDCU UR4, c[0x0][0xb30] ;  /* 0x00016600ff0477ac */ /* 0x000ee20008000800 */
[----:B------:R-:W-:Y:S01]  /*5490*/  UMOV UR21, 0x400 ;  /* 0x0000040000157882 */ /* 0x000fe20000000000 */
[----:B--2---:R-:W-:-:S02]  /*54a0*/  UIMAD.WIDE.U32 UR6, UR31, UR32, URZ ;  /* 0x000000201f0672a5 */ /* 0x004fc4000f8e00ff */
[----:B----4-:R-:W-:Y:S02]  /*54b0*/  UIMAD.WIDE.U32 UR8, UR30, UR35, URZ ;  /* 0x000000231e0872a5 */ /* 0x010fe4000f8e00ff */
[----:B------:R-:W-:Y:S02]  /*54c0*/  ULEA UR21, UR45, UR21, 0x18 ;  /* 0x000000152d157291 */ /* 0x000fe4000f8ec0ff */
[----:B------:R-:W-:Y:S02]  /*54d0*/  UPLOP3.LUT UP3, UPT, UPT, UPT, UPT, 0x40, 0x4 ;  /* 0x000000000004789c */ /* 0x000fe40003f6e870 */
[----:B------:R-:W-:Y:S01]  /*54e0*/  UIADD3 UR37, UPT, UPT, UR21, 0x1a8, URZ ;  /* 0x000001a815257890 */ /* 0x000fe2000fffe0ff */
[----:B------:R-:W-:Y:S01]  /*54f0*/  UMOV UR6, UR7 ;  /* 0x0000000700067c82 */ /* 0x000fe20008000000 */
[----:B------:R-:W-:Y:S01]  /*5500*/  UMOV UR38, UR9 ;  /* 0x0000000900267c82 */ /* 0x000fe20008000000 */
[----:B------:R-:W-:Y:S02]  /*5510*/  UISETP.GE.AND UP0, UPT, UR42, 0x1, UPT ;  /* 0x000000012a00788c */ /* 0x000fe4000bf06270 */
[----:B------:R-:W-:Y:S01]  /*5520*/  UISETP.NE.AND UP4, UPT, UR42, 0x1, UPT ;  /* 0x000000012a00788c */ /* 0x000fe2000bf85270 */
[----:B------:R-:W2:Y:S01]  /*5530*/  LDCU.64 UR22, c[0x0][0xb28] ;  /* 0x00016500ff1677ac */ /* 0x000ea20008000a00 */
[----:B------:R-:W-:-:S02]  /*5540*/  UISETP.NE.AND UP6, UPT, UR15, 0x1, UPT ;  /* 0x000000010f00788c */ /* 0x000fc4000bfc5270 */
[----:B------:R-:W-:Y:S02]  /*5550*/  UISETP.NE.AND UP5, UPT, UR34, 0x1, UPT ;  /* 0x000000012200788c */ /* 0x000fe4000bfa5270 */
[----:B------:R-:W-:Y:S02]  /*5560*/  UIADD3 UR25, UPT, UPT, UR21, 0x1a0, URZ ;  /* 0x000001a015197890 */ /* 0x000fe4000fffe0ff */
[----:B------:R-:W-:Y:S02]  /*5570*/  UPRMT UR37, UR45, 0x654, UR37 ;  /* 0x000006542d257896 */ /* 0x000fe40008000025 */
[----:B------:R-:W-:Y:S02]  /*5580*/  USHF.R.U32.HI UR39, URZ, UR33, UR6 ;  /* 0x00000021ff277299 */ /* 0x000fe40008011606 */
[----:B---3--:R-:W-:Y:S02]  /*5590*/  USHF.R.U32.HI UR38, URZ, UR40, UR38 ;  /* 0x00000028ff267299 */ /* 0x008fe40008011626 */
[----:B------:R-:W-:-:S11]  /*55a0*/  UISETP.NE.AND UP2, UPT, UR4, 0x1, UPT ;  /* 0x000000010400788c */ /* 0x000fd6000bf45270 */
.L_x_117:
[C---:B------:R-:W-:Y:S02]  /*55b0*/  LEA R12, R14.reuse, UR21, 0x3 ;  /* 0x000000150e0c7c11 */ /* 0x040fe4000f8e18ff */
[----:B------:R-:W-:Y:S02]  /*55c0*/  SHF.L.U32 R9, R13, 0x1f, RZ ;  /* 0x0000001f0d097819 */ /* 0x000fe400000006ff */
[----:B------:R-:W-:Y:S02]  /*55d0*/  LEA R10, R14, UR21, 0x4 ;  /* 0x000000150e0a7c11 */ /* 0x000fe4000f8e20ff */
[----:B---3--:R-:W3:Y:S02]  /*55e0*/  SYNCS.PHASECHK.TRANS64.TRYWAIT P0, [R12+URZ+0x1d0], R9 ;  /* 0x0001d0090c0075a7 */ /* 0x008ee400080011ff */
[----:B---3--:R-:W-:Y:S05]  /*55f0*/  @!P0 BRA `(.L_x_109) ;  /* 0x00000048003c8947 */ /* 0x008fea0003800000 */
.L_x_220:
[----:B---3--:R-:W3:Y:S01]  /*5600*/  LDS.128 R8, [R10+0x260] ;  /* 0x000260000a087984 */ /* 0x008ee20000000c00 */
[----:B------:R-:W-:Y:S01]  /*5610*/  UISETP.GE.AND UP0, UPT, UR42, 0x1, UPT ;  /* 0x000000012a00788c */ /* 0x000fe2000bf06270 */
[----:B------:R-:W-:Y:S01]  /*5620*/  @!PT LDS RZ, [RZ] ;  /* 0x00000000fffff984 */ /* 0x000fe20000000800 */
[----:B------:R-:W-:Y:S01]  /*5630*/  @!PT LDS RZ, [RZ] ;  /* 0x00000000fffff984 */ /* 0x000fe20000000800 */
[----:B------:R-:W-:Y:S01]  /*5640*/  @!PT LDS RZ, [RZ] ;  /* 0x00000000fffff984 */ /* 0x000fe20000000800 */
[----:B------:R-:W-:Y:S01]  /*5650*/  @!PT LDS RZ, [RZ] ;  /* 0x00000000fffff984 */ /* 0x000fe20000000800 */
[----:B------:R4:W-:Y:S06]  /*5660*/  MEMBAR.ALL.CTA ;  /* 0x0000000000007992 */ /* 0x0009ec0000008000 */
[----:B----4-:R-:W4:Y:S01]  /*5670*/  FENCE.VIEW.ASYNC.S ;  /* 0x00000000000073c6 */ /* 0x010f220000000000 */
[----:B---3--:R-:W-:Y:S11]  /*5680*/  LOP3.LUT P0, RZ, R10, 0x1, RZ, 0xc0, !PT ;  /* 0x000000010aff7812 */ /* 0x008ff6000780c0ff */
[----:B------:R-:W-:Y:S02]  /*5690*/  @!UPT UIADD3 URZ, UPT, UPT, URZ, URZ, URZ ;  /* 0x000000fffffff290 */ /* 0x000fe4000fffe0ff */
[----:B----4-:R-:W-:Y:S01]  /*56a0*/  VOTEU.ANY UP1, P0 ;  /* 0x0000000000ff7886 */ /* 0x010fe20000020100 */
[----:B------:R-:W-:Y:S11]  /*56b0*/  PLOP3.LUT P0, PT, PT, PT, UP1, 0x80, 0x8 ;  /* 0x000000000008781c */ /* 0x000ff60003f0f018 */
[----:B------:R-:W-:Y:S02]  /*56c0*/  @!UPT UIADD3 URZ, UPT, UPT, URZ, URZ, URZ ;  /* 0x000000fffffff290 */ /* 0x000fe4000fffe0ff */
[----:B------:R-:W-:Y:S02]  /*56d0*/  @P0 SHF.R.U32.HI R0, RZ, 0x10, R9 ;  /* 0x00000010ff000819 */ /* 0x000fe40000011609 */
[----:B------:R-:W-:Y:S02]  /*56e0*/  @P0 MOV R6, R8 ;  /* 0x0000000800060202 */ /* 0x000fe40000000f00 */
[----:B------:R-:W-:Y:S01]  /*56f0*/  @P0 R2UR UR4, R0 ;  /* 0x00000000000402ca */ /* 0x000fe200000e0000 */
[----:B------:R-:W-:Y:S01]  /*5700*/  VIADD R0, R12, 0x1e0 ;  /* 0x000001e00c007836 */ /* 0x000fe20000000000 */
[----:B------:R-:W-:Y:S02]  /*5710*/  @P0 LOP3.LUT R8, R9, 0xffff, RZ, 0xc0, !PT ;  /* 0x0000ffff09080812 */ /* 0x000fe400078ec0ff */
[----:B------:R-:W-:Y:S02]  /*5720*/  @P0 R2UR UR6, R6 ;  /* 0x00000000060602ca */ /* 0x000fe400000e0000 */
[----:B------:R-:W-:Y:S02]  /*5730*/  PRMT R0, RZ, 0x654, R0 ;  /* 0x00000654ff007816 */ /* 0x000fe40000000000 */
[----:B------:R-:W-:Y:S02]  /*5740*/  @P0 R2UR UR5, R8 ;  /* 0x00000000080502ca */ /* 0x000fe400000e0000 */
[----:B------:R3:W-:Y:S03]  /*5750*/  SYNCS.ARRIVE.TRANS64.RED.A1T0 RZ, [R0+URZ], RZ ;  /* 0x000000ff00ff79a7 */ /* 0x0007e600081004ff */
[----:B------:R-:W-:Y:S04]  /*5760*/  @UP1 UMOV UR29, UR4 ;  /* 0x00000004001d1c82 */ /* 0x000fe80008000000 */
[----:B------:R-:W-:Y:S04]  /*5770*/  @UP1 UMOV UR14, UR6 ;  /* 0x00000006000e1c82 */ /* 0x000fe80008000000 */
[----:B------:R-:W-:Y:S01]  /*5780*/  @UP1 UMOV UR13, UR5 ;  /* 0x00000005000d1c82 */ /* 0x000fe20008000000 */
[----:B------:R-:W-:Y:S05]  /*5790*/  BRA.U !UP0, `(.L_x_110) ;  /* 0x0000000108a47547 */ /* 0x000fea000b800000 */
[----:B------:R-:W-:Y:S02]  /*57a0*/  UIMAD.WIDE.U32 UR8, UR13, UR35, URZ ;  /* 0x000000230d0872a5 */ /* 0x000fe4000f8e00ff */
[----:B------:R-:W-:Y:S02]  /*57b0*/  UIMAD.WIDE.U32 UR10, UR14, UR32, URZ ;  /* 0x000000200e0a72a5 */ /* 0x000fe4000f8e00ff */
[----:B------:R-:W-:Y:S02]  /*57c0*/  USEL UR4, UR30, UR38, !UP5 ;  /* 0x000000261e047287 */ /* 0x000fe4000e800000 */
[----:B------:R-:W-:Y:S02]  /*57d0*/  USEL UR7, UR31, UR39, !UP6 ;  /* 0x000000271f077287 */ /* 0x000fe4000f000000 */
[----:B--2---:R-:W-:Y:S02]  /*57e0*/  UIMAD.WIDE.U32 UR16, UR4, UR22, URZ ;  /* 0x00000016041072a5 */ /* 0x004fe4000f8e00ff */
[----:B------:R-:W-:Y:S01]  /*57f0*/  UIMAD.WIDE.U32 UR18, UR7, UR22, URZ ;  /* 0x00000016071272a5 */ /* 0x000fe2000f8e00ff */
[----:B------:R-:W-:Y:S02]  /*5800*/  UMOV UR5, UR9 ;  /* 0x0000000900057c82 */ /* 0x000fe40008000000 */
[----:B------:R-:W-:Y:S03]  /*5810*/  USHF.R.U32.HI UR6, URZ, UR40, UR5 ;  /* 0x00000028ff067299 */ /* 0x000fe60008011605 */
[----:B------:R-:W-:Y:S01]  /*5820*/  UMOV UR5, UR11 ;  /* 0x0000000b00057c82 */ /* 0x000fe20008000000 */
[----:B------:R-:W-:Y:S02]  /*5830*/  USEL UR6, UR13, UR6, !UP5 ;  /* 0x000000060d067287 */ /* 0x000fe4000e800000 */
[----:B------:R-:W-:Y:S02]  /*5840*/  USHF.R.U32.HI UR8, URZ, UR33, UR5 ;  /* 0x00000021ff087299 */ /* 0x000fe40008011605 */
[----:B------:R-:W-:Y:S01]  /*5850*/  UIMAD.WIDE.U32 UR10, UR6, UR22, URZ ;  /* 0x00000016060a72a5 */ /* 0x000fe2000f8e00ff */
[----:B------:R-:W-:Y:S02]  /*5860*/  UMOV UR5, UR17 ;  /* 0x0000001100057c82 */ /* 0x000fe40008000000 */
[----:B------:R-:W-:Y:S03]  /*5870*/  @UP4 USHF.R.U32.HI UR4, URZ, UR23, UR5 ;  /* 0x00000017ff044299 */ /* 0x000fe60008011605 */
[----:B------:R-:W-:Y:S01]  /*5880*/  UMOV UR5, UR19 ;  /* 0x0000001300057c82 */ /* 0x000fe20008000000 */
[----:B------:R-:W-:Y:S02]  /*5890*/  UIMAD UR4, UR42, UR4, URZ ;  /* 0x000000042a0472a4 */ /* 0x000fe4000f8e02ff */
[----:B------:R-:W-:Y:S02]  /*58a0*/  @UP4 USHF.R.U32.HI UR7, URZ, UR23, UR5 ;  /* 0x00000017ff074299 */ /* 0x000fe40008011605 */
[----:B------:R-:W-:Y:S02]  /*58b0*/  USEL UR5, UR14, UR8, !UP6 ;  /* 0x000000080e057287 */ /* 0x000fe4000f000000 */
[----:B------:R-:W-:Y:S02]  /*58c0*/  UIMAD UR8, UR42, UR7, URZ ;  /* 0x000000072a0872a4 */ /* 0x000fe4000f8e02ff */
[----:B------:R-:W-:Y:S03]  /*58d0*/  UISETP.GE.AND UP0, UPT, UR6, UR4, UPT ;  /* 0x000000040600728c */ /* 0x000fe6000bf06270 */
[----:B------:R-:W-:Y:S01]  /*58e0*/  UMOV UR4, UR11 ;  /* 0x0000000b00047c82 */ /* 0x000fe20008000000 */
[----:B------:R-:W-:Y:S02]  /*58f0*/  UISETP.GE.OR UP0, UPT, UR5, UR8, UP0 ;  /* 0x000000080500728c */ /* 0x000fe40008706670 */
[----:B------:R-:W-:Y:S02]  /*5900*/  USHF.R.U32.HI UR4, URZ, UR23, UR4 ;  /* 0x00000017ff047299 */ /* 0x000fe40008011604 */
[----:B------:R-:W-:Y:S02]  /*5910*/  UIMAD.WIDE.U32 UR8, UR5, UR22, URZ ;  /* 0x00000016050872a5 */ /* 0x000fe4000f8e00ff */
[----:B------:R-:W-:Y:S04]  /*5920*/  USEL UR10, UR6, UR4, !UP4 ;  /* 0x00000004060a7287 */ /* 0x000fe8000e000000 */
[----:B------:R-:W-:Y:S01]  /*5930*/  UIADD3 UR11, UPT, UPT, -UR10, URZ, URZ ;  /* 0x000000ff0a0b7290 */ /* 0x000fe2000fffe1ff */
[----:B------:R-:W-:Y:S02]  /*5940*/  @!UP0 UMOV UR4, UR9 ;  /* 0x0000000900048c82 */ /* 0x000fe40008000000 */
[----:B------:R-:W-:Y:S02]  /*5950*/  @!UP0 USHF.R.U32.HI UR4, URZ, UR23, UR4 ;  /* 0x00000017ff048299 */ /* 0x000fe40008011604 */
[----:B------:R-:W-:Y:S02]  /*5960*/  UIMAD UR8, UR42, UR11, UR6 ;  /* 0x0000000b2a0872a4 */ /* 0x000fe4000f8e0206 */
[----:B------:R-:W-:Y:S04]  /*5970*/  @!UP0 USEL UR4, UR5, UR4, !UP4 ;  /* 0x0000000405048287 */ /* 0x000fe8000e000000 */
[----:B------:R-:W-:Y:S02]  /*5980*/  @!UP0 UIMAD UR8, UR7, UR8, UR4 ;  /* 0x00000008070882a4 */ /* 0x000fe4000f8e0204 */
[----:B------:R-:W-:Y:S02]  /*5990*/  @!UP0 UIADD3 UR9, UPT, UPT, UR10, -UR4, URZ ;  /* 0x800000040a098290 */ /* 0x000fe4000fffe0ff */
[----:B------:R-:W-:Y:S02]  /*59a0*/  UIADD3 UR4, UPT, UPT, -UR5, URZ, URZ ;  /* 0x000000ff05047290 */ /* 0x000fe4000fffe1ff */
[----:B------:R-:W-:Y:S02]  /*59b0*/  UIADD3 UR7, UPT, UPT, -UR6, URZ, URZ ;  /* 0x000000ff06077290 */ /* 0x000fe4000fffe1ff */
[----:B------:R-:W-:Y:S02]  /*59c0*/  @!UP0 UIMAD UR6, UR9, UR42, UR5 ;  /* 0x0000002a090682a4 */ /* 0x000fe4000f8e0205 */
[----:B------:R-:W-:Y:S02]  /*59d0*/  UIMAD UR14, UR15, UR4, UR14 ;  /* 0x000000040f0e72a4 */ /* 0x000fe4000f8e020e */
[----:B------:R-:W-:Y:S01]  /*59e0*/  UIMAD UR4, UR34, UR7, UR13 ;  /* 0x00000007220472a4 */ /* 0x000fe2000f8e020d */
[----:B------:R-:W-:Y:S02]  /*59f0*/  @!UP0 UMOV UR5, UR8 ;  /* 0x0000000800058c82 */ /* 0x000fe40008000000 */
[----:B------:R-:W-:Y:S02]  /*5a00*/  UIMAD UR14, UR5, UR15, UR14 ;  /* 0x0000000f050e72a4 */ /* 0x000fe4000f8e020e */
[----:B------:R-:W-:Y:S11]  /*5a10*/  UIMAD UR13, UR6, UR34, UR4 ;  /* 0x00000022060d72a4 */ /* 0x000ff6000f8e0204 */
[----:B------:R-:W-:Y:S01]  /*5a20*/  @!UPT UIADD3 URZ, UPT, UPT, URZ, URZ, URZ ;  /* 0x000000fffffff290 */ /* 0x000fe2000fffe0ff */
.L_x_110:
[----:B------:R-:W4:Y:S01]  /*5a30*/  @!UP2 LDCU.128 UR8, c[0x0][0xb10] ;  /* 0x00016200ff08a7ac */ /* 0x000f220008000c00 */
[C---:B-1----:R-:W-:Y:S02]  /*5a40*/  ISETP.NE.U32.AND P1, PT, R4.reuse, RZ, PT ;  /* 0x000000ff0400720c */ /* 0x042fe40003f25070 */
[----:B------:R-:W-:Y:S02]  /*5a50*/  ISETP.NE.U32.AND P0, PT, R4, RZ, PT ;  /* 0x000000ff0400720c */ /* 0x000fe40003f05070 */
[C---:B------:R-:W-:Y:S02]  /*5a60*/  ISETP.NE.AND.EX P1, PT, R5.reuse, RZ, PT, P1 ;  /* 0x000000ff0500720c */ /* 0x040fe40003f25310 */
[----:B------:R-:W-:Y:S01]  /*5a70*/  ISETP.NE.AND.EX P0, PT, R5, RZ, PT, P0 ;  /* 0x000000ff0500720c */ /* 0x000fe20003f05300 */
[----:B------:R-:W1:Y:S01]  /*5a80*/  @!UP2 LDCU UR5, c[0x0][0xb0c] ;  /* 0x00016180ff05a7ac */ /* 0x000e620008000800 */
[----:B------:R-:W-:Y:S01]  /*5a90*/  SHF.L.U32 R9, R15, 0x1f, RZ ;  /* 0x0000001f0f097819 */ /* 0x000fe200000006ff */
[----:B------:R-:W-:Y:S02]  /*5aa0*/  USHF.L.U32 UR26, UR28, 0x7, URZ ;  /* 0x000000071c1a7899 */ /* 0x000fe400080006ff */
[----:B------:R-:W-:Y:S02]  /*5ab0*/  USHF.L.U32 UR27, UR20, 0x6, URZ ;  /* 0x00000006141b7899 */ /* 0x000fe400080006ff */
[----:B----4-:R-:W-:Y:S07]  /*5ac0*/  UIMAD.WIDE.U32 UR6, UR14, UR8, URZ ;  /* 0x000000080e0672a5 */ /* 0x010fee000f8e00ff */
[----:B------:R-:W-:Y:S01]  /*5ad0*/  @!UP2 UMOV UR4, UR7 ;  /* 0x000000070004ac82 */ /* 0x000fe20008000000 */
[----:B-1----:R-:W-:Y:S02]  /*5ae0*/  @!UP2 UISETP.NE.AND UP0, UPT, UR5, 0x1, UPT ;  /* 0x000000010500a88c */ /* 0x002fe4000bf05270 */
[----:B------:R-:W-:Y:S02]  /*5af0*/  @!UP2 USHF.R.U32.HI UR4, URZ, UR9, UR4 ;  /* 0x00000009ff04a299 */ /* 0x000fe40008011604 */
[----:B------:R-:W-:Y:S02]  /*5b00*/  UIMAD.WIDE.U32 UR6, UR13, UR11, URZ ;  /* 0x0000000b0d0672a5 */ /* 0x000fe4000f8e00ff */
[----:B------:R-:W-:Y:S02]  /*5b10*/  @!UP2 USEL UR8, UR14, UR4, !UP0 ;  /* 0x000000040e08a287 */ /* 0x000fe4000c000000 */
[----:B------:R-:W-:Y:S03]  /*5b20*/  @!UP2 UISETP.NE.AND UP0, UPT, UR10, 0x1, UPT ;  /* 0x000000010a00a88c */ /* 0x000fe6000bf05270 */
[----:B------:R-:W-:Y:S02]  /*5b30*/  @!UP2 UMOV UR6, UR7 ;  /* 0x000000070006ac82 */ /* 0x000fe40008000000 */
[----:B------:R-:W1:Y:S02]  /*5b40*/  @!UP2 LDCU UR4, c[0x0][0xb20] ;  /* 0x00016400ff04a7ac */ /* 0x000e640008000800 */
[----:B-1----:R-:W-:Y:S04]  /*5b50*/  @!UP2 USHF.R.U32.HI UR6, URZ, UR4, UR6 ;  /* 0x00000004ff06a299 */ /* 0x002fe80008011606 */
[----:B------:R-:W-:Y:S04]  /*5b60*/  @!UP2 USEL UR6, UR13, UR6, !UP0 ;  /* 0x000000060d06a287 */ /* 0x000fe8000c000000 */
[----:B------:R-:W-:Y:S02]  /*5b70*/  @!UP2 UIADD3 UR4, UPT, UPT, -UR8, UR6, URZ ;  /* 0x000000060804a290 */ /* 0x000fe4000fffe1ff */
[----:B------:R-:W-:Y:S02]  /*5b80*/  @!UP2 UIADD3 UR6, UPT, UPT, UR8, -UR6, URZ ;  /* 0x800000060806a290 */ /* 0x000fe4000fffe0ff */
[----:B------:R-:W-:Y:S02]  /*5b90*/  @!UP2 UIMAD UR14, UR4, UR5, UR14 ;  /* 0x00000005040ea2a4 */ /* 0x000fe4000f8e020e */
[----:B------:R-:W-:Y:S01]  /*5ba0*/  @!UP2 UIMAD UR13, UR6, UR10, UR13 ;  /* 0x0000000a060da2a4 */ /* 0x000fe2000f8e020d */
[----:B------:R-:W-:Y:S11]  /*5bb0*/  BRA.U UP3, `(.L_x_111) ;  /* 0x0000000103107547 */ /* 0x000ff6000b800000 */
[----:B---3--:R-:W-:Y:S04]  /*5bc0*/  MOV R0, UR44 ;  /* 0x0000002c00007c02 */ /* 0x008fe80008000f00 */
[----:B------:R-:W-:Y:S04]  /*5bd0*/  SHF.L.U32 R11, R0, 0x1f, RZ ;  /* 0x0000001f000b7819 */ /* 0x000fe800000006ff */
[----:B------:R-:W1:Y:S02]  /*5be0*/  SYNCS.PHASECHK.TRANS64.TRYWAIT P2, [UR21+0x1c8], R11 ;  /* 0x0001c80bff0075a7 */ /* 0x000e640008041115 */
[----:B-1----:R-:W-:Y:S05]  /*5bf0*/  @!P2 BRA `(.L_x_112) ;  /* 0x0000004000d0a947 */ /* 0x002fea0003800000 */
.L_x_111:
[----:B------:R-:W-:Y:S05]  /*5c00*/  @!P1 BRA `(.L_x_113) ;  /* 0x0000000000309947 */ /* 0x000fea0003800000 */
[----:B------:R-:W-:Y:S01]  /*5c10*/  ISETP.NE.U32.AND P1, PT, R2, RZ, PT ;  /* 0x000000ff0200720c */ /* 0x000fe20003f25070 */
[----:B------:R-:W4:Y:S01]  /*5c20*/  LDCU.64 UR4, c[0x0][0x358] ;  /* 0x00006b00ff0477ac */ /* 0x000f220008000a00 */
[----:B------:R-:W-:Y:S02]  /*5c30*/  IMAD.MOV.U32 R90, RZ, RZ, 0x1 ;  /* 0x00000001ff5a7424 */ /* 0x000fe400078e00ff */
[----:B------:R-:W-:Y:S11]  /*5c40*/  ISETP.NE.AND.EX P1, PT, R3, RZ, PT, P1 ;  /* 0x000000ff0300720c */ /* 0x000ff60003f25310 */
[----:B------:R-:W-:Y:S02]  /*5c50*/  @!UPT UIADD3 URZ, UPT, UPT, URZ, URZ, URZ ;  /* 0x000000fffffff290 */ /* 0x000fe4000fffe0ff */
[----:B-1----:R-:W1:Y:S01]  /*5c60*/  @P1 LDC.64 R10, c[0x0][0x888] ;  /* 0x00022200ff0a1b82 */ /* 0x002e620000000a00 */
[----:B---3--:R-:W-:Y:S04]  /*5c70*/  @P1 IMAD R0, R4, UR36, RZ ;  /* 0x0000002404001c24 */ /* 0x008fe8000f8e02ff */
[----:B-1----:R-:W-:Y:S04]  /*5c80*/  @P1 IMAD.WIDE R10, R0, 0x4, R10 ;  /* 0x00000004000a1825 */ /* 0x002fe800078e020a */
[----:B------:R-:W-:Y:S01]  /*5c90*/  HFMA2 R0, -RZ, RZ, 0, 5.9604644775390625e-08 ;  /* 0x00000001ff007431 */ /* 0x000fe200000001ff */
[----:B----45:R4:W5:Y:S04]  /*5ca0*/  @P1 LDG.E R41, desc[UR4][R10.64] ;  /* 0x000000040a291981 */ /* 0x030968000c1e1900 */
[----:B------:R-:W-:Y:S01]  /*5cb0*/  @!P1 PRMT R90, R0, 0x7610, R90 ;  /* 0x00007610005a9816 */ /* 0x000fe2000000005a */
[----:B----4-:R-:W1:Y:S06]  /*5cc0*/  @!P1 LDC R41, c[0x0][0x880] ;  /* 0x00022000ff299b82 */ /* 0x010e6c0000000800 */
.L_x_113:
[----:B-1---5:R-:W-:Y:S01]  /*5cd0*/  @!P0 FSETP.EQ.AND P1, PT, R41, RZ, PT ;  /* 0x000000ff2900820b */ /* 0x022fe20003f22000 */
[----:B------:R-:W-:Y:S01]  /*5ce0*/  @!UPT UIADD3 URZ, UPT, UPT, URZ, URZ, URZ ;  /* 0x000000fffffff290 */ /* 0x000fe2000fffe0ff */
[----:B------:R-:W-:Y:S11]  /*5cf0*/  @!P0 BRA `(.L_x_114) ;  /* 0x0000000000188947 */ /* 0x000ff60003800000 */
[----:B------:R-:W-:Y:S02]  /*5d00*/  LOP3.LUT P0, RZ, R90, 0xff, RZ, 0xc0, !PT ;  /* 0x000000ff5aff7812 */ /* 0x000fe4000780c0ff */
[----:B------:R-:W-:Y:S04]  /*5d10*/  ISETP.NE.U32.AND P1, PT, R2, RZ, PT ;  /* 0x000000ff0200720c */ /* 0x000fe80003f25070 */
[----:B------:R-:W-:Y:S04]  /*5d20*/  ISETP.NE.AND.EX P1, PT, R3, RZ, PT, P1 ;  /* 0x000000ff0300720c */ /* 0x000fe80003f25310 */
[----:B------:R-:W-:Y:S03]  /*5d30*/  PLOP3.LUT P1, PT, P1, PT, PT, 0x8, 0x80 ;  /* 0x000000000080781c */ /* 0x000fe60000f2e170 */
[----:B------:R-:W-:Y:S11]  /*5d40*/  @P0 FSETP.EQ.AND P1, PT, R41, RZ, PT ;  /* 0x000000ff2900020b */ /* 0x000ff60003f22000 */
[----:B------:R-:W-:Y:S02]  /*5d50*/  @!UPT UIADD3 URZ, UPT, UPT, URZ, URZ, URZ ;  /* 0x000000fffffff290 */ /* 0x000fe4000fffe0ff */
.L_x_114:
[----:B------:R-:W1:Y:S01]  /*5d60*/  SYNCS.PHASECHK.TRANS64.TRYWAIT P2, [UR21+0x1b0], R9 ;  /* 0x0001b009ff0075a7 */ /* 0x000e620008041115 */
[----:B------:R-:W-:Y:S04]  /*5d70*/  ELECT P0, URZ, PT ;  /* 0x0000000000ff782f */ /* 0x000fe80003800000 */
[----:B------:R-:W-:Y:S11]  /*5d80*/  PLOP3.LUT P1, PT, P1, P0, PT, 0xf2, 0x2f ;  /* 0x00000000002f781c */ /* 0x000ff60000f21e72 */
[----:B------:R-:W-:Y:S02]  /*5d90*/  @!UPT UIADD3 URZ, UPT, UPT, URZ, URZ, URZ ;  /* 0x000000fffffff290 */ /* 0x000fe4000fffe0ff */
[----:B------:R-:W-:Y:S05]  /*5da0*/  @!P1 IADD3 R8, P0, PT, R16, 0x580, RZ ;  /* 0x0000058010089810 */ /* 0x000fea0007f1e0ff */
[----:B------:R-:W-:Y:S01]  /*5db0*/  @!P1 IMAD.X R6, RZ, RZ, R17, P0 ;  /* 0x000000ffff069224 */ /* 0x000fe200000e0611 */
[----:B-1----:R-:W-:Y:S07]  /*5dc0*/  @!P2 BRA `(.L_x_115) ;  /* 0x000000400074a947 */ /* 0x002fee0003800000 */
.L_x_223:
[----:B------:R-:W-:Y:S01]  /*5dd0*/  @!P1 R2UR UR5, R8 ;  /* 0x00000000080592ca */ /* 0x000fe200000e0000 */
[----:B------:R-:W-:Y:S01]  /*5de0*/  VOTEU.ALL UP0, P1 ;  /* 0x0000000000ff7886 */ /* 0x000fe20000800000 */
[----:B------:R-:W-:Y:S01]  /*5df0*/  @!P1 R2UR UR4, R6 ;  /* 0x00000000060492ca */ /* 0x000fe200000e0000 */
[----:B------:R-:W-:Y:S01]  /*5e00*/  UMOV UR16, 0x0 ;  /* 0x0000000000107882 */ /* 0x000fe20000000000 */
[----:B------:R-:W-:Y:S01]  /*5e10*/  UMOV UR17, 0x10000000 ;  /* 0x1000000000117882 */ /* 0x000fe20000000000 */
[----:B------:R-:W-:Y:S01]  /*5e20*/  UMOV UR28, UR36 ;  /* 0x00000024001c7c82 */ /* 0x000fe20008000000 */
[----:B------:R-:W-:Y:S01]  /*5e30*/  @!UP0 UIADD3 UR24, UPT, UPT, UR21, 0x300, URZ ;  /* 0x0000030015188890 */ /* 0x000fe2000fffe0ff */
[----:B-1-3--:R-:W-:Y:S01]  /*5e40*/  @!P1 IMAD.MOV.U32 R0, RZ, RZ, 0x1000 ;  /* 0x00001000ff009424 */ /* 0x00afe200078e00ff */
[----:B------:R-:W-:Y:S01]  /*5e50*/  @!UP0 UIADD3 UR10, UPT, UPT, UR26, 0x40, URZ ;  /* 0x000000401a0a8890 */ /* 0x000fe2000fffe0ff */
[----:B------:R-:W-:Y:S01]  /*5e60*/  VIADD R14, R14, 0x1 ;  /* 0x000000010e0e7836 */ /* 0x000fe20000000000 */
[----:B------:R-:W-:Y:S01]  /*5e70*/  @!UP0 UIADD3 UR8, UPT, UPT, UR21, 0xb00, URZ ;  /* 0x00000b0015088890 */ /* 0x000fe2000fffe0ff */
[----:B------:R-:W-:Y:S02]  /*5e80*/  VOTEU.ALL UP0, P1 ;  /* 0x0000000000ff7886 */ /* 0x000fe40000800000 */
[----:B------:R-:W-:Y:S01]  /*5e90*/  IMAD.U32 R10, RZ, RZ, UR5 ;  /* 0x00000005ff0a7e24 */ /* 0x000fe2000f8e00ff */
[----:B------:R-:W-:Y:S01]  /*5ea0*/  UMOV UR9, UR25 ;  /* 0x0000001900097c82 */ /* 0x000fe20008000000 */
[----:B------:R-:W-:Y:S01]  /*5eb0*/  IMAD.U32 R11, RZ, RZ, UR4 ;  /* 0x00000004ff0b7e24 */ /* 0x000fe2000f8e00ff */
[----:B------:R-:W-:Y:S01]  /*5ec0*/  UMOV UR11, UR27 ;  /* 0x0000001b000b7c82 */ /* 0x000fe20008000000 */
[----:B------:R-:W-:Y:S01]  /*5ed0*/  UMOV UR12, UR36 ;  /* 0x00000024000c7c82 */ /* 0x000fe20008000000 */
[----:B------:R-:W-:Y:S01]  /*5ee0*/  @!P1 R2UR UR4, R10 ;  /* 0x000000000a0492ca */ /* 0x000fe200000e0000 */
[----:B------:R-:W-:Y:S01]  /*5ef0*/  UPRMT UR6, UR45, 0x654, UR25 ;  /* 0x000006542d067896 */ /* 0x000fe20008000019 */
[----:B------:R-:W-:Y:S11]  /*5f00*/  @!P1 R2UR UR5, R11 ;  /* 0x000000000b0592ca */ /* 0x000ff600000e0000 */
[----:B------:R-:W-:Y:S02]  /*5f10*/  @!UPT UIADD3 URZ, UPT, UPT, URZ, URZ, URZ ;  /* 0x000000fffffff290 */ /* 0x000fe4000fffe0ff */
[----:B------:R1:W-:Y:S01]  /*5f20*/  @!UP0 UTMALDG.3D [UR24], [UR4], desc[UR16] ;  /* 0x00001018040085b4 */ /* 0x0003e20008011000 */
[----:B------:R-:W-:Y:S05]  /*5f30*/  VOTEU.ALL UP0, P1 ;  /* 0x0000000000ff7886 */ /* 0x000fea0000800000 */
[----:B------:R1:W-:Y:S01]  /*5f40*/  @!UP0 UTMALDG.3D [UR8], [UR4], desc[UR16] ;  /* 0x00001008040085b4 */ /* 0x0003e20008011000 */
[----:B------:R1:W-:Y:S01]  /*5f50*/  @!P1 SYNCS.ARRIVE.TRANS64.RED.A0TR RZ, [UR21+0x1a0], R0 ;  /* 0x0001a000ffff99a7 */ /* 0x0003e20008300415 */
[----:B------:R-:W-:Y:S01]  /*5f60*/  SYNCS.ARRIVE.TRANS64.RED.A1T0 RZ, [UR6], RZ ;  /* 0x000000ffffff79a7 */ /* 0x000fe20008100406 */
[----:B------:R-:W3:Y:S02]  /*5f70*/  SYNCS.PHASECHK.TRANS64.TRYWAIT P0, [UR21+0x1b8], R9 ;  /* 0x0001b809ff0075a7 */ /* 0x000ee40008001115 */
[----:B-1-3--:R-:W-:Y:S05]  /*5f80*/  @!P0 BRA `(.L_x_116) ;  /* 0x00000040001c8947 */ /* 0x00afea0003800000 */
.L_x_225:
[----:B------:R-:W-:Y:S01]  /*5f90*/  UIADD3 UR28, UPT, UPT, UR13, UR62, URZ ;  /* 0x0000003e0d1c7290 */ /* 0x000fe2000fffe0ff */
[----:B------:R-:W-:Y:S01]  /*5fa0*/  @!P1 IADD3 R6, P0, PT, R16, 0x580, RZ ;  /* 0x0000058010069810 */ /* 0x000fe20007f1e0ff */
[----:B------:R-:W-:Y:S01]  /*5fb0*/  UPLOP3.LUT UP3, UPT, UPT, UPT, UPT, 0x80, 0x8 ;  /* 0x000000000008789c */ /* 0x000fe20003f6f070 */
[----:B------:R-:W-:Y:S01]  /*5fc0*/  LOP3.LUT R15, R15, 0x1, RZ, 0x3c, !PT ;  /* 0x000000010f0f7812 */ /* 0x000fe200078e3cff */
[----:B------:R-:W-:Y:S01]  /*5fd0*/  VOTEU.ALL UP0, P1 ;  /* 0x0000000000ff7886 */ /* 0x000fe20000800000 */
[----:B------:R-:W-:Y:S01]  /*5fe0*/  @!P1 R2UR UR5, R6 ;  /* 0x00000000060592ca */ /* 0x000fe200000e0000 */
[----:B-1----:R-:W-:Y:S01]  /*5ff0*/  @!P1 IMAD.X R0, RZ, RZ, R17, P0 ;  /* 0x000000ffff009224 */ /* 0x002fe200000e0611 */
[----:B------:R-:W-:Y:S01]  /*6000*/  UMOV UR6, 0x0 ;  /* 0x0000000000067882 */ /* 0x000fe20000000000 */
[----:B------:R-:W-:Y:S01]  /*6010*/  UMOV UR7, 0x10000000 ;  /* 0x1000000000077882 */ /* 0x000fe20000000000 */
[----:B------:R-:W-:Y:S01]  /*6020*/  @!UP0 UIADD3 UR18, UPT, UPT, UR26, 0x20, URZ ;  /* 0x000000201a128890 */ /* 0x000fe2000fffe0ff */
[----:B------:R-:W-:Y:S01]  /*6030*/  ISETP.NE.AND P0, PT, R14, 0x2, PT ;  /* 0x000000020e00780c */ /* 0x000fe20003f05270 */
[----:B------:R-:W-:Y:S01]  /*6040*/  @!UP0 UIADD3 UR16, UPT, UPT, UR21, 0x1300, URZ ;  /* 0x0000130015108890 */ /* 0x000fe2000fffe0ff */
[----:B------:R-:W-:Y:S01]  /*6050*/  @!P1 R2UR UR4, R0 ;  /* 0x00000000000492ca */ /* 0x000fe200000e0000 */
[----:B------:R-:W-:Y:S01]  /*6060*/  @!UP0 UIADD3 UR17, UPT, UPT, UR21, 0x1a8, URZ ;  /* 0x000001a815118890 */ /* 0x000fe2000fffe0ff */
[----:B------:R-:W-:Y:S01]  /*6070*/  SEL R0, RZ, 0x1, P0 ;  /* 0x00000001ff007807 */ /* 0x000fe20000000000 */
[----:B------:R-:W-:Y:S01]  /*6080*/  @!UP0 UIADD3 UR10, UPT, UPT, UR26, 0x60, URZ ;  /* 0x000000601a0a8890 */ /* 0x000fe2000fffe0ff */
[----:B------:R-:W-:Y:S01]  /*6090*/  SEL R14, R14, RZ, P0 ;  /* 0x000000ff0e0e7207 */ /* 0x000fe20000000000 */
[----:B------:R-:W-:Y:S01]  /*60a0*/  @!UP0 UIADD3 UR8, UPT, UPT, UR21, 0x1b00, URZ ;  /* 0x00001b0015088890 */ /* 0x000fe2000fffe0ff */
[----:B------:R-:W-:Y:S01]  /*60b0*/  IMAD.U32 R8, RZ, RZ, UR5 ;  /* 0x00000005ff087e24 */ /* 0x000fe2000f8e00ff */
[----:B------:R-:W-:Y:S01]  /*60c0*/  VOTEU.ALL UP0, P1 ;  /* 0x0000000000ff7886 */ /* 0x000fe20000800000 */
[----:B------:R-:W-:Y:S01]  /*60d0*/  UMOV UR19, UR27 ;  /* 0x0000001b00137c82 */ /* 0x000fe20008000000 */
[----:B------:R-:W-:Y:S01]  /*60e0*/  UMOV UR20, UR36 ;  /* 0x0000002400147c82 */ /* 0x000fe20008000000 */
[----:B------:R-:W-:Y:S01]  /*60f0*/  UMOV UR11, UR27 ;  /* 0x0000001b000b7c82 */ /* 0x000fe20008000000 */
[----:B------:R-:W-:Y:S01]  /*6100*/  UMOV UR12, UR36 ;  /* 0x00000024000c7c82 */ /* 0x000fe20008000000 */
[----:B------:R-:W-:Y:S01]  /*6110*/  UMOV UR9, UR17 ;  /* 0x0000001100097c82 */ /* 0x000fe20008000000 */
[----:B------:R-:W-:Y:S01]  /*6120*/  IMAD.U32 R9, RZ, RZ, UR4 ;  /* 0x00000004ff097e24 */ /* 0x000fe2000f8e00ff */
[----:B------:R-:W-:Y:S01]  /*6130*/  @!P1 R2UR UR4, R8 ;  /* 0x00000000080492ca */ /* 0x000fe200000e0000 */
[----:B------:R-:W-:Y:S01]  /*6140*/  UMOV UR36, UR29 ;  /* 0x0000001d00247c82 */ /* 0x000fe20008000000 */
[----:B------:R-:W-:Y:S02]  /*6150*/  LOP3.LUT R13, R13, R0, RZ, 0x3c, !PT ;  /* 0x000000000d0d7212 */ /* 0x000fe400078e3cff */
[----:B------:R-:W-:Y:S11]  /*6160*/  @!P1 R2UR UR5, R9 ;  /* 0x00000000090592ca */ /* 0x000ff600000e0000 */
[----:B------:R-:W-:Y:S02]  /*6170*/  @!UPT UIADD3 URZ, UPT, UPT, URZ, URZ, URZ ;  /* 0x000000fffffff290 */ /* 0x000fe4000fffe0ff */
[----:B------:R1:W-:Y:S01]  /*6180*/  @!UP0 UTMALDG.3D [UR16], [UR4], desc[UR6] ;  /* 0x00000610040085b4 */ /* 0x0003e20008011000 */
[----:B------:R-:W-:Y:S05]  /*6190*/  VOTEU.ALL UP0, P1 ;  /* 0x0000000000ff7886 */ /* 0x000fea0000800000 */
[----:B------:R3:W-:Y:S01]  /*61a0*/  @!UP0 UTMALDG.3D [UR8], [UR4], desc[UR6] ;  /* 0x00000608040085b4 */ /* 0x0007e20008011000 */
[----:B------:R3:W-:Y:S01]  /*61b0*/  @!P1 SYNCS.ARRIVE.TRANS64.RED.A0TR RZ, [UR21+0x1a8], R7 ;  /* 0x0001a807ffff99a7 */ /* 0x0007e20008300415 */
[----:B------:R-:W-:Y:S01]  /*61c0*/  SYNCS.ARRIVE.TRANS64.RED.A1T0 RZ, [UR37], RZ ;  /* 0x000000ffffff79a7 */ /* 0x000fe20008100425 */
[----:B-1----:R-:W-:Y:S01]  /*61d0*/  UIADD3 UR20, UPT, UPT, UR14, UR61, URZ ;  /* 0x0000003d0e147290 */ /* 0x002fe2000fffe0ff */
[----:B------:R-:W-:Y:S11]  /*61e0*/  BRA.U UP1, `(.L_x_117) ;  /* 0xfffffff101f07547 */ /* 0x000ff6000b83ffff */
[----:B------:R-:W-:-:S04]  /*61f0*/  SHF.L.U32 R3, R15, 0x1f, RZ ;  /* 0x0000001f0f037819 */ /* 0x000fc800000006ff */
[----:B------:R-:W1:Y:S02]  /*6200*/  SYNCS.PHASECHK.TRANS64.TRYWAIT P0, [UR21+0x1b0], R3 ;  /* 0x0001b003ff0075a7 */ /* 0x000e640008001115 */
[----:B-1----:R-:W-:Y:S05]  /*6210*/  @!P0 BRA `(.L_x_118) ;  /* 0x0000003c00908947 */ /* 0x002fea0003800000 */
.L_x_227:
[----:B-1----:R-:W-:-:S07]  /*6220*/  MOV R0, UR21 ;  /* 0x0000001500007c02 */ /* 0x002fce0008000f00 */
.L_x_119:
[----:B-1----:R-:W-:-:S04]  /*6230*/  SHF.L.U32 R3, R15, 0x1f, RZ ;  /* 0x0000001f0f037819 */ /* 0x002fc800000006ff */
[----:B------:R1:W4:Y:S03]  /*6240*/  SYNCS.PHASECHK.TRANS64.TRYWAIT P0, [R0+URZ+0x1b8], R3 ;  /* 0x0001b803000075a7 */ /* 0x00032600080011ff */
[----:B----4-:R-:W-:Y:S05]  /*6250*/  @!P0 NANOSLEEP.SYNCS 0x989680 ;  /* 0x009896800000895d */ /* 0x010fea0003900000 */
[----:B------:R-:W4:Y:S02]  /*6260*/  @!P0 SYNCS.PHASECHK.TRANS64 P0, [R0+URZ+0x1b8], R3 ;  /* 0x0001b803000085a7 */ /* 0x000f2400080010ff */
[----:B--234-:R-:W-:Y:S05]  /*6270*/  @P0 EXIT ;  /* 0x000000000000094d */ /* 0x01cfea0003800000 */
[----:B------:R-:W-:Y:S05]  /*6280*/  BRA `(.L_x_119) ;  /* 0xfffffffc00e87947 */ /* 0x000fea000383ffff */
.L_x_108:
[----:B------:R-:W-:-:S06]  /*6290*/  UISETP.GE.AND UP0, UPT, UR25, 0x4, UPT ;  /* 0x000000041900788c */ /* 0x000fcc000bf06270 */
[----:B------:R-:W-:-:S13]  /*62a0*/  PLOP3.LUT P0, PT, PT, PT, UP0, 0x80, 0x8 ;  /* 0x000000000008781c */ /* 0x000fda0003f0f008 */
[----:B-1----:R-:W-:Y:S05]  /*62b0*/  @!P0 EXIT ;  /* 0x000000000000894d */ /* 0x002fea0003800000 */
[----:B------:R-:W-:Y:S01]  /*62c0*/  BAR.SYNC.DEFER_BLOCKING 0x6, 0xa0 ;  /* 0x0182800000007b1d */ /* 0x000fe20000010000 */
[C---:B------:R-:W-:Y:S01]  /*62d0*/  IMAD.SHL.U32 R89, R99.reuse, 0x20, RZ ;  /* 0x0000002063597824 */ /* 0x040fe200078e00ff */
[----:B------:R-:W-:Y:S01]  /*62e0*/  CS2R R96, SRZ ;  /* 0x0000000000607805 */ /* 0x000fe2000001ff00 */
[C---:B------:R-:W-:Y:S01]  /*62f0*/  IMAD.SHL.U32 R5, R99.reuse, 0x4, RZ ;  /* 0x0000000463057824 */ /* 0x040fe200078e00ff */
[----:B------:R-:W-:Y:S01]  /*6300*/  CS2R R94, SRZ ;  /* 0x00000000005e7805 */ /* 0x000fe2000001ff00 */
[----:B------:R-:W-:Y:S01]  /*6310*/  IMAD.U32 R37, R99, 0x10000, RZ ;  /* 0x0001000063257824 */ /* 0x000fe200078e00ff */
[----:B------:R-:W-:Y:S01]  /*6320*/  UMOV UR44, 0x400 ;  /* 0x00000400002c7882 */ /* 0x000fe20000000000 */
[----:B------:R-:W-:Y:S01]  /*6330*/  LOP3.LUT R4, R89, 0x80, RZ, 0xc0, !PT ;  /* 0x0000008059047812 */ /* 0x000fe200078ec0ff */
[----:B------:R-:W-:Y:S01]  /*6340*/  ULEA UR44, UR45, UR44, 0x18 ;  /* 0x0000002c2d2c7291 */ /* 0x000fe2000f8ec0ff */
[----:B------:R-:W1:Y:S01]  /*6350*/  LDC.64 R84, c[0x0][0x888] ;  /* 0x00022200ff547b82 */ /* 0x000e620000000a00 */
[C---:B------:R-:W-:Y:S01]  /*6360*/  IMAD.SHL.U32 R7, R91.reuse, 0x400, RZ ;  /* 0x000004005b077824 */ /* 0x040fe200078e00ff */
[----:B------:R-:W-:Y:S01]  /*6370*/  LOP3.LUT R5, R4, 0x10, R5, 0xf8, !PT ;  /* 0x0000001004057812 */ /* 0x000fe200078ef805 */
[----:B------:R-:W-:Y:S01]  /*6380*/  IMAD.SHL.U32 R4, R91, 0x200000, RZ ;  /* 0x002000005b047824 */ /* 0x000fe200078e00ff */
[C---:B------:R-:W-:Y:S01]  /*6390*/  LOP3.LUT R88, R89.reuse, 0xb60, RZ, 0xc0, !PT ;  /* 0x00000b6059587812 */ /* 0x040fe200078ec0ff */
[----:B------:R-:W-:Y:S01]  /*63a0*/  UIADD3 UR4, UPT, UPT, UR44, 0x2300, URZ ;  /* 0x000023002c047890 */ /* 0x000fe2000fffe0ff */
[----:B------:R-:W-:Y:S01]  /*63b0*/  LOP3.LUT P0, RZ, R89, 0x80, RZ, 0xc0, !PT ;  /* 0x0000008059ff7812 */ /* 0x000fe2000780c0ff */
[----:B------:R-:W-:Y:S01]  /*63c0*/  IMAD.MOV.U32 R36, RZ, RZ, RZ ;  /* 0x000000ffff247224 */ /* 0x000fe200078e00ff */
[----:B------:R-:W2:Y:S01]  /*63d0*/  LDC.64 R86, c[0x0][0x890] ;  /* 0x00022400ff567b82 */ /* 0x000ea20000000a00 */
[----:B------:R-:W-:Y:S01]  /*63e0*/  LOP3.LUT R4, R4, 0x200000, RZ, 0xc0, !PT ;  /* 0x0020000004047812 */ /* 0x000fe200078ec0ff */
[----:B------:R-:W-:Y:S01]  /*63f0*/  IMAD.MOV.U32 R93, RZ, RZ, RZ ;  /* 0x000000ffff5d7224 */ /* 0x000fe200078e00ff */
[----:B------:R-:W-:Y:S01]  /*6400*/  LOP3.LUT R88, R88, 0x400, R7, 0xf8, !PT ;  /* 0x0000040058587812 */ /* 0x000fe200078ef807 */
[----:B------:R-:W-:Y:S01]  /*6410*/  IMAD.U32 R98, RZ, RZ, UR4 ;  /* 0x00000004ff627e24 */ /* 0x000fe2000f8e00ff */
[----:B------:R-:W-:Y:S01]  /*6420*/  LOP3.LUT R37, R4, 0x400000, R37, 0xf8, !PT ;  /* 0x0040000004257812 */ /* 0x000fe200078ef825 */
[----:B------:R-:W3:Y:S01]  /*6430*/  LDCU UR58, c[0x0][0x370] ;  /* 0x00006e00ff3a77ac */ /* 0x000ee20008000800 */
[----:B------:R-:W4:Y:S01]  /*6440*/  LDS R0, [UR44+0x280] ;  /* 0x0002802cff007984 */ /* 0x000f220008000800 */
[----:B------:R-:W1:Y:S01]  /*6450*/  LDC.64 R82, c[0x0][0x8b0] ;  /* 0x00022c00ff527b82 */ /* 0x000e620000000a00 */
[----:B------:R-:W-:Y:S01]  /*6460*/  LOP3.LUT R88, R88, R5, RZ, 0xfc, !PT ;  /* 0x0000000558587212 */ /* 0x000fe200078efcff */
[----:B------:R-:W1:Y:S01]  /*6470*/  LDCU UR43, c[0x0][0xb0c] ;  /* 0x00016180ff2b77ac */ /* 0x000e620008000800 */
[----:B------:R-:W-:Y:S01]  /*6480*/  LOP3.LUT R99, R99, 0x60, RZ, 0xc0, !PT ;  /* 0x0000006063637812 */ /* 0x000fe200078ec0ff */
[----:B------:R-:W1:Y:S04]  /*6490*/  LDCU UR63, c[0x0][0xb20] ;  /* 0x00016400ff3f77ac */ /* 0x000e680008000800 */
[----:B------:R-:W1:Y:S01]  /*64a0*/  LDC.64 R80, c[0x0][0x8a8] ;  /* 0x00022a00ff507b82 */ /* 0x000e620000000a00 */
[----:B------:R-:W1:Y:S01]  /*64b0*/  LDCU UR39, c[0x0][0xb30] ;  /* 0x00016600ff2777ac */ /* 0x000e620008000800 */
[----:B------:R-:W1:Y:S01]  /*64c0*/  LDCU.64 UR56, c[0x0][0x888] ;  /* 0x00011100ff3877ac */ /* 0x000e620008000a00 */
[----:B------:R-:W1:Y:S01]  /*64d0*/  LDCU.64 UR40, c[0x0][0xb28] ;  /* 0x00016500ff2877ac */ /* 0x000e620008000a00 */
[----:B------:R-:W1:Y:S01]  /*64e0*/  LDCU.128 UR52, c[0x0][0xb10] ;  /* 0x00016200ff3477ac */ /* 0x000e620008000c00 */
[----:B------:R-:W1:Y:S01]  /*64f0*/  LDCU UR47, c[0x0][0x374] ;  /* 0x00006e80ff2f77ac */ /* 0x000e620008000800 */
[----:B------:R-:W-:Y:S01]  /*6500*/  UIADD3 UR60, UPT, UPT, UR44, 0x300, URZ ;  /* 0x000003002c3c7890 */ /* 0x000fe2000fffe0ff */
[----:B----4-:R-:W-:Y:S01]  /*6510*/  IMAD.IADD R37, R0, 0x1, R37 ;  /* 0x0000000100257824 */ /* 0x010fe200078e0225 */
[----:B--23--:R-:W-:-:S10]  /*6520*/  P2R R0, PR, RZ, 0x1 ;  /* 0x00000001ff007803 */ /* 0x00cfd40000000000 */
.L_x_145:
[C---:B------:R-:W-:Y:S02]  /*6530*/  LEA R3, R93.reuse, UR44, 0x3 ;  /* 0x0000002c5d037c11 */ /* 0x040fe4000f8e18ff */
[----:B------:R-:W-:Y:S02]  /*6540*/  SHF.L.U32 R0, R96, 0x1f, RZ ;  /* 0x0000001f60007819 */ /* 0x000fe400000006ff */
[----:B------:R-:W-:Y:S02]  /*6550*/  LEA R5, R93, UR44, 0x4 ;  /* 0x0000002c5d057c11 */ /* 0x000fe4000f8e20ff */
[----:B------:R-:W2:Y:S02]  /*6560*/  SYNCS.PHASECHK.TRANS64.TRYWAIT P0, [R3+URZ+0x1d0], R0 ;  /* 0x0001d000030075a7 */ /* 0x000ea400080011ff */
[----:B-12---:R-:W-:Y:S05]  /*6570*/  @!P0 BRA `(.L_x_120) ;  /* 0x0000003800d08947 */ /* 0x006fea0003800000 */
.L_x_228:
[----:B------:R-:W3:Y:S01]  /*6580*/  LDS.128 R4, [R5+0x260] ;  /* 0x0002600005047984 */ /* 0x000ee20000000c00 */
        /* <DEDUP_REMOVED lines=10> */
[----:B------:R-:W-:Y:S01]  /*6630*/  PLOP3.LUT P0, PT, PT, PT, UP1, 0x80, 0x8 ;  /* 0x000000000008781c */ /* 0x000fe20003f0f018 */
[----:B------:R-:W-:Y:S11]  /*6640*/  UP2UR UR46, UPR, URZ, 0x2 ;  /* 0x00000002ff2e7883 */ /* 0x000ff60008000000 */
[----:B------:R-:W-:Y:S01]  /*6650*/  @!UPT UIADD3 URZ, UPT, UPT, URZ, URZ, URZ ;  /* 0x000000fffffff290 */ /* 0x000fe2000fffe0ff */
[----:B--2---:R-:W-:Y:S02]  /*6660*/  @P0 SHF.R.U32.HI R0, RZ, 0x10, R5 ;  /* 0x00000010ff000819 */ /* 0x004fe40000011605 */
        /* <DEDUP_REMOVED lines=12> */
[----:B-1----:R-:W-:Y:S02]  /*6730*/  UIMAD.WIDE.U32 UR4, UR47, UR55, URZ ;  /* 0x000000372f0472a5 */ /* 0x002fe4000f8e00ff */
[----:B------:R-:W-:Y:S02]  /*6740*/  UIMAD.WIDE.U32 UR6, UR58, UR52, URZ ;  /* 0x000000343a0672a5 */ /* 0x000fe4000f8e00ff */
[----:B------:R-:W-:Y:S02]  /*6750*/  UISETP.NE.AND UP0, UPT, UR54, 0x1, UPT ;  /* 0x000000013600788c */ /* 0x000fe4000bf05270 */
[----:B------:R-:W-:Y:S02]  /*6760*/  UIMAD.WIDE.U32 UR8, UR37, UR55, URZ ;  /* 0x00000037250872a5 */ /* 0x000fe4000f8e00ff */
[----:B------:R-:W-:Y:S02]  /*6770*/  UIMAD.WIDE.U32 UR10, UR38, UR52, URZ ;  /* 0x00000034260a72a5 */ /* 0x000fe4000f8e00ff */
[----:B------:R-:W-:Y:S02]  /*6780*/  UISETP.NE.AND UP1, UPT, UR43, 0x1, UPT ;  /* 0x000000012b00788c */ /* 0x000fe4000bf25270 */
[----:B------:R-:W-:Y:S01]  /*6790*/  UISETP.NE.AND UP2, UPT, UR42, 0x1, UPT ;  /* 0x000000012a00788c */ /* 0x000fe2000bf45270 */
[----:B------:R-:W-:Y:S02]  /*67a0*/  UMOV UR4, UR5 ;  /* 0x0000000500047c82 */ /* 0x000fe40008000000 */
[----:B------:R-:W-:Y:S03]  /*67b0*/  USHF.R.U32.HI UR5, URZ, UR63, UR4 ;  /* 0x0000003fff057299 */ /* 0x000fe60008011604 */
[----:B------:R-:W-:Y:S02]  /*67c0*/  UMOV UR4, UR7 ;  /* 0x0000000700047c82 */ /* 0x000fe40008000000 */
[----:B------:R-:W-:Y:S02]  /*67d0*/  USHF.R.U32.HI UR7, URZ, UR53, UR4 ;  /* 0x00000035ff077299 */ /* 0x000fe40008011604 */
[----:B------:R-:W-:Y:S02]  /*67e0*/  USEL UR4, UR47, UR5, !UP0 ;  /* 0x000000052f047287 */ /* 0x000fe4000c000000 */
[----:B------:R-:W-:Y:S01]  /*67f0*/  USEL UR7, UR58, UR7, !UP1 ;  /* 0x000000073a077287 */ /* 0x000fe2000c800000 */
[----:B------:R-:W-:Y:S01]  /*6800*/  UMOV UR5, UR9 ;  /* 0x0000000900057c82 */ /* 0x000fe20008000000 */
[----:B------:R-:W-:Y:S02]  /*6810*/  UIMAD.WIDE.U32 UR8, UR4, UR40, URZ ;  /* 0x00000028040872a5 */ /* 0x000fe4000f8e00ff */
[----:B------:R-:W-:Y:S03]  /*6820*/  USHF.R.U32.HI UR6, URZ, UR63, UR5 ;  /* 0x0000003fff067299 */ /* 0x000fe60008011605 */
[----:B------:R-:W-:Y:S01]  /*6830*/  UMOV UR5, UR11 ;  /* 0x0000000b00057c82 */ /* 0x000fe20008000000 */
[----:B------:R-:W-:Y:S02]  /*6840*/  UIMAD.WIDE.U32 UR10, UR7, UR40, URZ ;  /* 0x00000028070a72a5 */ /* 0x000fe4000f8e00ff */
[----:B------:R-:W-:Y:S02]  /*6850*/  USHF.R.U32.HI UR12, URZ, UR53, UR5 ;  /* 0x00000035ff0c7299 */ /* 0x000fe40008011605 */
[----:B------:R-:W-:Y:S01]  /*6860*/  USEL UR6, UR37, UR6, !UP0 ;  /* 0x0000000625067287 */ /* 0x000fe2000c000000 */
[----:B------:R-:W-:Y:S02]  /*6870*/  UMOV UR5, UR9 ;  /* 0x0000000900057c82 */ /* 0x000fe40008000000 */
[----:B------:R-:W-:Y:S01]  /*6880*/  UMOV UR10, UR11 ;  /* 0x0000000b000a7c82 */ /* 0x000fe20008000000 */
[----:B------:R-:W-:Y:S02]  /*6890*/  @UP2 USHF.R.U32.HI UR4, URZ, UR41, UR5 ;  /* 0x00000029ff042299 */ /* 0x000fe40008011605 */
[----:B------:R-:W-:Y:S02]  /*68a0*/  @UP2 USHF.R.U32.HI UR7, URZ, UR41, UR10 ;  /* 0x00000029ff072299 */ /* 0x000fe4000801160a */
[----:B------:R-:W-:Y:S02]  /*68b0*/  UIMAD UR4, UR42, UR4, URZ ;  /* 0x000000042a0472a4 */ /* 0x000fe4000f8e02ff */
[----:B------:R-:W-:Y:S02]  /*68c0*/  UIMAD.WIDE.U32 UR10, UR6, UR40, URZ ;  /* 0x00000028060a72a5 */ /* 0x000fe4000f8e00ff */
[----:B------:R-:W-:Y:S02]  /*68d0*/  USEL UR5, UR38, UR12, !UP1 ;  /* 0x0000000c26057287 */ /* 0x000fe4000c800000 */
[----:B------:R-:W-:Y:S02]  /*68e0*/  UIMAD UR8, UR42, UR7, URZ ;  /* 0x000000072a0872a4 */ /* 0x000fe4000f8e02ff */
[----:B------:R-:W-:Y:S03]  /*68f0*/  UISETP.GE.AND UP0, UPT, UR6, UR4, UPT ;  /* 0x000000040600728c */ /* 0x000fe6000bf06270 */
[----:B------:R-:W-:Y:S01]  /*6900*/  UMOV UR4, UR11 ;  /* 0x0000000b00047c82 */ /* 0x000fe20008000000 */
[----:B------:R-:W-:Y:S02]  /*6910*/  UISETP.GE.OR UP0, UPT, UR5, UR8, UP0 ;  /* 0x000000080500728c */ /* 0x000fe40008706670 */
[----:B------:R-:W-:Y:S02]  /*6920*/  USHF.R.U32.HI UR4, URZ, UR41, UR4 ;  /* 0x00000029ff047299 */ /* 0x000fe40008011604 */
[----:B------:R-:W-:Y:S02]  /*6930*/  UIMAD.WIDE.U32 UR8, UR5, UR40, URZ ;  /* 0x00000028050872a5 */ /* 0x000fe4000f8e00ff */
[----:B------:R-:W-:Y:S02]  /*6940*/  USEL UR11, UR6, UR4, !UP2 ;  /* 0x00000004060b7287 */ /* 0x000fe4000d000000 */
[----:B------:R-:W-:Y:S02]  /*6950*/  UIADD3 UR8, UPT, UPT, -UR5, URZ, URZ ;  /* 0x000000ff05087290 */ /* 0x000fe4000fffe1ff */
[----:B------:R-:W-:Y:S01]  /*6960*/  UIADD3 UR10, UPT, UPT, -UR11, URZ, URZ ;  /* 0x000000ff0b0a7290 */ /* 0x000fe2000fffe1ff */
[----:B------:R-:W-:Y:S01]  /*6970*/  @!UP0 UMOV UR4, UR9 ;  /* 0x0000000900048c82 */ /* 0x000fe20008000000 */
[----:B------:R-:W-:Y:S02]  /*6980*/  UIADD3 UR9, UPT, UPT, -UR6, URZ, URZ ;  /* 0x000000ff06097290 */ /* 0x000fe4000fffe1ff */
[----:B------:R-:W-:Y:S02]  /*6990*/  @!UP0 USHF.R.U32.HI UR4, URZ, UR41, UR4 ;  /* 0x00000029ff048299 */ /* 0x000fe40008011604 */
[----:B------:R-:W-:Y:S02]  /*69a0*/  UIMAD UR10, UR42, UR10, UR6 ;  /* 0x0000000a2a0a72a4 */ /* 0x000fe4000f8e0206 */
[----:B------:R-:W-:Y:S04]  /*69b0*/  @!UP0 USEL UR4, UR5, UR4, !UP2 ;  /* 0x0000000405048287 */ /* 0x000fe8000d000000 */
[----:B------:R-:W-:Y:S02]  /*69c0*/  @!UP0 UIMAD UR10, UR7, UR10, UR4 ;  /* 0x0000000a070a82a4 */ /* 0x000fe4000f8e0204 */
[----:B------:R-:W-:Y:S02]  /*69d0*/  @!UP0 UIADD3 UR11, UPT, UPT, UR11, -UR4, URZ ;  /* 0x800000040b0b8290 */ /* 0x000fe4000fffe0ff */
[----:B------:R-:W-:Y:S02]  /*69e0*/  UIMAD UR7, UR43, UR8, UR38 ;  /* 0x000000082b0772a4 */ /* 0x000fe4000f8e0226 */
[----:B------:R-:W-:Y:S02]  /*69f0*/  @!UP0 UIMAD UR6, UR11, UR42, UR5 ;  /* 0x0000002a0b0682a4 */ /* 0x000fe4000f8e0205 */
[----:B------:R-:W-:Y:S01]  /*6a00*/  UIMAD UR4, UR54, UR9, UR37 ;  /* 0x00000009360472a4 */ /* 0x000fe2000f8e0225 */
[----:B------:R-:W-:Y:S02]  /*6a10*/  @!UP0 UMOV UR5, UR10 ;  /* 0x0000000a00058c82 */ /* 0x000fe40008000000 */
[----:B------:R-:W-:Y:S02]  /*6a20*/  UIMAD UR38, UR5, UR43, UR7 ;  /* 0x0000002b052672a4 */ /* 0x000fe4000f8e0207 */
[----:B------:R-:W-:Y:S11]  /*6a30*/  UIMAD UR37, UR6, UR54, UR4 ;  /* 0x00000036062572a4 */ /* 0x000ff6000f8e0204 */
[----:B------:R-:W-:Y:S01]  /*6a40*/  @!UPT UIADD3 URZ, UPT, UPT, URZ, URZ, URZ ;  /* 0x000000fffffff290 */ /* 0x000fe2000fffe0ff */
.L_x_121:
[----:B-1----:R-:W-:Y:S01]  /*6a50*/  UISETP.NE.AND UP0, UPT, UR39, 0x1, UPT ;  /* 0x000000012700788c */ /* 0x002fe2000bf05270 */
[----:B------:R-:W-:Y:S01]  /*6a60*/  IADD3 R93, PT, PT, R93, 0x1, RZ ;  /* 0x000000015d5d7810 */ /* 0x000fe20007ffe0ff */
[----:B------:R-:W-:Y:S02]  /*6a70*/  USHF.L.U32 UR50, UR20, 0x6, URZ ;  /* 0x0000000614327899 */ /* 0x000fe400080006ff */
[----:B------:R-:W-:Y:S07]  /*6a80*/  USHF.L.U32 UR49, UR28, 0x7, URZ ;  /* 0x000000071c317899 */ /* 0x000fee00080006ff */
[----:B------:R-:W1:Y:S01]  /*6a90*/  @!UP0 LDCU.128 UR12, c[0x0][0xb10] ;  /* 0x00016200ff0c87ac */ /* 0x000e620008000c00 */
[----:B------:R-:W3:Y:S01]  /*6aa0*/  @!UP0 LDCU UR5, c[0x0][0xb0c] ;  /* 0x00016180ff0587ac */ /* 0x000ee20008000800 */
[----:B------:R-:W4:Y:S01]  /*6ab0*/  @!UP0 LDCU UR10, c[0x0][0xb20] ;  /* 0x00016400ff0a87ac */ /* 0x000f220008000800 */
[----:B-1----:R-:W-:Y:S02]  /*6ac0*/  UIMAD.WIDE.U32 UR8, UR38, UR12, URZ ;  /* 0x0000000c260872a5 */ /* 0x002fe4000f8e00ff */
[----:B------:R-:W-:Y:S02]  /*6ad0*/  UIMAD.WIDE.U32 UR6, UR37, UR15, URZ ;  /* 0x0000000f250672a5 */ /* 0x000fe4000f8e00ff */
[----:B------:R-:W-:Y:S03]  /*6ae0*/  @!UP0 UISETP.NE.AND UP1, UPT, UR14, 0x1, UPT ;  /* 0x000000010e00888c */ /* 0x000fe6000bf25270 */
[----:B------:R-:W-:Y:S01]  /*6af0*/  @!UP0 UMOV UR4, UR9 ;  /* 0x0000000900048c82 */ /* 0x000fe20008000000 */
[----:B---3--:R-:W-:Y:S02]  /*6b00*/  @!UP0 UISETP.NE.AND UP2, UPT, UR5, 0x1, UPT ;  /* 0x000000010500888c */ /* 0x008fe4000bf45270 */
[----:B------:R-:W-:Y:S01]  /*6b10*/  @!UP0 USHF.R.U32.HI UR4, URZ, UR13, UR4 ;  /* 0x0000000dff048299 */ /* 0x000fe20008011604 */
[----:B------:R-:W-:Y:S02]  /*6b20*/  @!UP0 UMOV UR6, UR7 ;  /* 0x0000000700068c82 */ /* 0x000fe40008000000 */
[----:B----4-:R-:W-:Y:S02]  /*6b30*/  @!UP0 USHF.R.U32.HI UR6, URZ, UR10, UR6 ;  /* 0x0000000aff068299 */ /* 0x010fe40008011606 */
[----:B------:R-:W-:Y:S02]  /*6b40*/  @!UP0 USEL UR7, UR38, UR4, !UP2 ;  /* 0x0000000426078287 */ /* 0x000fe4000d000000 */
[----:B------:R-:W-:Y:S04]  /*6b50*/  @!UP0 USEL UR6, UR37, UR6, !UP1 ;  /* 0x0000000625068287 */ /* 0x000fe8000c800000 */
[----:B------:R-:W-:Y:S02]  /*6b60*/  @!UP0 UIADD3 UR4, UPT, UPT, -UR7, UR6, URZ ;  /* 0x0000000607048290 */ /* 0x000fe4000fffe1ff */
[----:B------:R-:W-:Y:S02]  /*6b70*/  @!UP0 UIADD3 UR6, UPT, UPT, UR7, -UR6, URZ ;  /* 0x8000000607068290 */ /* 0x000fe4000fffe0ff */
[----:B------:R-:W-:Y:S02]  /*6b80*/  @!UP0 UIMAD UR38, UR4, UR5, UR38 ;  /* 0x00000005042682a4 */ /* 0x000fe4000f8e0226 */
[----:B------:R-:W-:Y:S02]  /*6b90*/  @!UP0 UIMAD UR37, UR6, UR14, UR37 ;  /* 0x0000000e062582a4 */ /* 0x000fe4000f8e0225 */
[----:B------:R-:W-:Y:S09]  /*6ba0*/  ULOP3.LUT UP0, URZ, UR60, 0x90, URZ, 0xc0, !UPT ;  /* 0x000000903cff7892 */ /* 0x000ff2000f80c0ff */
[----:B------:R-:W-:Y:S05]  /*6bb0*/  BRA.U !UP0, `(.L_x_122) ;  /* 0x0000000108407547 */ /* 0x000fea000b800000 */
[----:B------:R-:W1:Y:S01]  /*6bc0*/  LDCU.64 UR8, c[0x4][0x80] ;  /* 0x01001000ff0877ac */ /* 0x000e620008000a00 */
[----:B------:R-:W-:Y:S01]  /*6bd0*/  MOV R3, 0x0 ;  /* 0x0000000000037802 */ /* 0x000fe20000000f00 */
[----:B------:R-:W-:Y:S02]  /*6be0*/  HFMA2 R12, -RZ, RZ, 0, 5.9604644775390625e-08 ;  /* 0x00000001ff0c7431 */ /* 0x000fe400000001ff */
[----:B------:R-:W-:Y:S02]  /*6bf0*/  IMAD.MOV.U32 R8, RZ, RZ, 0x70 ;  /* 0x00000070ff087424 */ /* 0x000fe400078e00ff */
[----:B------:R-:W-:Y:S01]  /*6c00*/  IMAD.MOV.U32 R13, RZ, RZ, RZ ;  /* 0x000000ffff0d7224 */ /* 0x000fe200078e00ff */
[----:B------:R-:W3:Y:S01]  /*6c10*/  LDCU.64 UR6, c[0x4][0x88] ;  /* 0x01001100ff0677ac */ /* 0x000ee20008000a00 */
[----:B------:R-:W4:Y:S01]  /*6c20*/  LDC.64 R2, c[0x4][R3] ;  /* 0x0100000003027b82 */ /* 0x000f220000000a00 */
[----:B------:R-:W2:Y:S01]  /*6c30*/  LDCU.64 UR4, c[0x4][0x8] ;  /* 0x01000100ff0477ac */ /* 0x000ea20008000a00 */
[----:B-1----:R-:W-:Y:S01]  /*6c40*/  MOV R5, UR9 ;  /* 0x0000000900057c02 */ /* 0x002fe20008000f00 */
[----:B------:R-:W-:Y:S01]  /*6c50*/  IMAD.U32 R4, RZ, RZ, UR8 ;  /* 0x00000008ff047e24 */ /* 0x000fe2000f8e00ff */
[----:B---3--:R-:W-:Y:S01]  /*6c60*/  MOV R7, UR7 ;  /* 0x0000000700077c02 */ /* 0x008fe20008000f00 */
[----:B------:R-:W-:Y:S01]  /*6c70*/  IMAD.U32 R6, RZ, RZ, UR6 ;  /* 0x00000006ff067e24 */ /* 0x000fe2000f8e00ff */
[----:B--2---:R-:W-:Y:S01]  /*6c80*/  MOV R11, UR5 ;  /* 0x00000005000b7c02 */ /* 0x004fe20008000f00 */
[----:B------:R-:W-:Y:S02]  /*6c90*/  IMAD.U32 R10, RZ, RZ, UR4 ;  /* 0x00000004ff0a7e24 */ /* 0x000fe4000f8e00ff */
[----:B------:R-:W-:Y:S07]  /*6ca0*/  LEPC R20, `(.L_x_122) ;  /* 0x000000001014794e */ /* 0x000fee0000000000 */
[----:B----45:R-:W-:Y:S05]  /*6cb0*/  CALL.ABS.NOINC R2 ;  /* 0x0000000002007343 */ /* 0x030fea0003c00000 */
.L_x_122:
[----:B------:R-:W-:Y:S01]  /*6cc0*/  LOP3.LUT P0, RZ, R98, 0x90, RZ, 0xc0, !PT ;  /* 0x0000009062ff7812 */ /* 0x000fe2000780c0ff */
[----:B------:R-:W-:Y:S11]  /*6cd0*/  BSSY.RECONVERGENT B6, `(.L_x_123) ;  /* 0x0000013000067945 */ /* 0x000ff60003800200 */
[----:B------:R-:W-:Y:S01]  /*6ce0*/  @!UPT UIADD3 URZ, UPT, UPT, URZ, URZ, URZ ;  /* 0x000000fffffff290 */ /* 0x000fe2000fffe0ff */
[----:B------:R-:W-:Y:S05]  /*6cf0*/  @!P0 BRA `(.L_x_124) ;  /* 0x0000000000408947 */ /* 0x000fea0003800000 */
        /* <DEDUP_REMOVED lines=16> */
.L_x_124:
[----:B------:R-:W-:Y:S05]  /*6e00*/  BSYNC.RECONVERGENT B6 ;  /* 0x0000000000067941 */ /* 0x000fea0003800200 */
.L_x_123:
[----:B------:R-:W-:Y:S02]  /*6e10*/  ISETP.NE.U32.AND P0, PT, RZ, UR56, PT ;  /* 0x00000038ff007c0c */ /* 0x000fe4000bf05070 */
[C---:B------:R-:W-:Y:S02]  /*6e20*/  ISETP.NE.U32.AND P4, PT, R86.reuse, RZ, PT ;  /* 0x000000ff5600720c */ /* 0x040fe40003f85070 */
[----:B------:R-:W-:Y:S02]  /*6e30*/  ISETP.NE.U32.AND P1, PT, R86, RZ, PT ;  /* 0x000000ff5600720c */ /* 0x000fe40003f25070 */
[----:B------:R-:W-:Y:S02]  /*6e40*/  ISETP.NE.AND.EX P0, PT, RZ, UR57, PT, P0 ;  /* 0x00000039ff007c0c */ /* 0x000fe4000bf05300 */
[C---:B------:R-:W-:Y:S02]  /*6e50*/  ISETP.NE.AND.EX P4, PT, R87.reuse, RZ, PT, P4 ;  /* 0x000000ff5700720c */ /* 0x040fe40003f85340 */
[----:B------:R-:W-:Y:S02]  /*6e60*/  ISETP.NE.AND.EX P1, PT, R87, RZ, P0, P1 ;  /* 0x000000ff5700720c */ /* 0x000fe40000725310 */
[----:B------:R-:W-:Y:S02]  /*6e70*/  ISETP.NE.U32.AND P5, PT, R82, RZ, PT ;  /* 0x000000ff5200720c */ /* 0x000fe40003fa5070 */
[----:B------:R-:W-:Y:S02]  /*6e80*/  ISETP.NE.U32.AND P2, PT, RZ, UR56, PT ;  /* 0x00000038ff007c0c */ /* 0x000fe4000bf45070 */
[----:B------:R-:W-:Y:S02]  /*6e90*/  PLOP3.LUT P0, PT, PT, PT, PT, 0x8, 0x80 ;  /* 0x000000000080781c */ /* 0x000fe40003f0e170 */
[----:B------:R-:W-:Y:S02]  /*6ea0*/  ISETP.NE.AND.EX P5, PT, R83, RZ, PT, P5 ;  /* 0x000000ff5300720c */ /* 0x000fe40003fa5350 */
[----:B------:R-:W-:Y:S03]  /*6eb0*/  ISETP.NE.AND.EX P2, PT, RZ, UR57, PT, P2 ;  /* 0x00000039ff007c0c */ /* 0x000fe6000bf45320 */
[----:B------:R-:W-:Y:S01]  /*6ec0*/  @!P1 PLOP3.LUT P0, PT, P4, PT, PT, 0x80, 0x8 ;  /* 0x000000000008981c */ /* 0x000fe2000270f070 */
[----:B------:R-:W-:Y:S01]  /*6ed0*/  @!UPT UIADD3 URZ, UPT, UPT, URZ, URZ, URZ ;  /* 0x000000fffffff290 */ /* 0x000fe2000fffe0ff */
[----:B------:R-:W-:Y:S11]  /*6ee0*/  @!P4 BRA `(.L_x_125) ;  /* 0x000000000030c947 */ /* 0x000ff60003800000 */
[----:B------:R-:W-:Y:S01]  /*6ef0*/  ISETP.NE.U32.AND P3, PT, R84, RZ, PT ;  /* 0x000000ff5400720c */ /* 0x000fe20003f65070 */
[----:B------:R-:W1:Y:S01]  /*6f00*/  LDCU.64 UR4, c[0x0][0x358] ;  /* 0x00006b00ff0477ac */ /* 0x000e620008000a00 */
[----:B------:R-:W-:Y:S02]  /*6f10*/  IMAD.MOV.U32 R90, RZ, RZ, 0x1 ;  /* 0x00000001ff5a7424 */ /* 0x000fe400078e00ff */
[----:B------:R-:W-:Y:S11]  /*6f20*/  ISETP.NE.AND.EX P3, PT, R85, RZ, PT, P3 ;  /* 0x000000ff5500720c */ /* 0x000ff60003f65330 */
[----:B------:R-:W-:Y:S02]  /*6f30*/  @!UPT UIADD3 URZ, UPT, UPT, URZ, URZ, URZ ;  /* 0x000000fffffff290 */ /* 0x000fe4000fffe0ff */
[----:B------:R-:W3:Y:S01]  /*6f40*/  @P3 LDC.64 R2, c[0x0][0x888] ;  /* 0x00022200ff023b82 */ /* 0x000ee20000000a00 */
[----:B--2---:R-:W-:Y:S04]  /*6f50*/  @P3 IMAD R0, R86, UR36, RZ ;  /* 0x0000002456003c24 */ /* 0x004fe8000f8e02ff */
[----:B---3--:R-:W-:Y:S04]  /*6f60*/  @P3 IMAD.WIDE R2, R0, 0x4, R2 ;  /* 0x0000000400023825 */ /* 0x008fe800078e0202 */
[----:B------:R-:W-:Y:S01]  /*6f70*/  HFMA2 R0, -RZ, RZ, 0, 5.9604644775390625e-08 ;  /* 0x00000001ff007431 */ /* 0x000fe200000001ff */
[----:B-1---5:R1:W5:Y:S04]  /*6f80*/  @P3 LDG.E R41, desc[UR4][R2.64] ;  /* 0x0000000402293981 */ /* 0x022368000c1e1900 */
[----:B------:R-:W-:Y:S01]  /*6f90*/  @!P3 PRMT R90, R0, 0x7610, R90 ;  /* 0x00007610005ab816 */ /* 0x000fe2000000005a */
[----:B-1----:R-:W3:Y:S06]  /*6fa0*/  @!P3 LDC R41, c[0x0][0x880] ;  /* 0x00022000ff29bb82 */ /* 0x002eec0000000800 */
.L_x_125:
[----:B------:R-:W-:Y:S05]  /*6fb0*/  @!P5 BRA `(.L_x_126) ;  /* 0x000000000024d947 */ /* 0x000fea0003800000 */
[----:B------:R-:W-:Y:S01]  /*6fc0*/  ISETP.NE.U32.AND P3, PT, R80, RZ, PT ;  /* 0x000000ff5000720c */ /* 0x000fe20003f65070 */
[----:B------:R-:W1:Y:S03]  /*6fd0*/  LDCU.64 UR4, c[0x0][0x358] ;  /* 0x00006b00ff0477ac */ /* 0x000e660008000a00 */
[----:B------:R-:W-:Y:S11]  /*6fe0*/  ISETP.NE.AND.EX P3, PT, R81, RZ, PT, P3 ;  /* 0x000000ff5100720c */ /* 0x000ff60003f65330 */
[----:B------:R-:W-:Y:S02]  /*6ff0*/  @!UPT UIADD3 URZ, UPT, UPT, URZ, URZ, URZ ;  /* 0x000000fffffff290 */ /* 0x000fe4000fffe0ff */
[----:B------:R-:W4:Y:S01]  /*7000*/  @P3 LDC.64 R2, c[0x0][0x8a8] ;  /* 0x00022a00ff023b82 */ /* 0x000f220000000a00 */
[----:B--2---:R-:W-:Y:S04]  /*7010*/  @P3 IMAD R0, R82, UR36, RZ ;  /* 0x0000002452003c24 */ /* 0x004fe8000f8e02ff */
[----:B----4-:R-:W-:Y:S05]  /*7020*/  @P3 IMAD.WIDE R2, R0, 0x4, R2 ;  /* 0x0000000400023825 */ /* 0x010fea00078e0202 */
[----:B-1---5:R1:W5:Y:S02]  /*7030*/  @P3 LDG.E R38, desc[UR4][R2.64] ;  /* 0x0000000402263981 */ /* 0x022364000c1e1900 */
[----:B-1----:R-:W4:Y:S02]  /*7040*/  @!P3 LDC R38, c[0x0][0x8a0] ;  /* 0x00022800ff26bb82 */ /* 0x002f240000000800 */
.L_x_126:
[----:B---3-5:R-:W-:Y:S01]  /*7050*/  FSETP.NEU.AND P3, PT, R41, RZ, PT ;  /* 0x000000ff2900720b */ /* 0x028fe20003f6d000 */
[----:B------:R-:W-:Y:S01]  /*7060*/  BSSY B1, `(.L_x_127) ;  /* 0x0000040000017945 */ /* 0x000fe20003800000 */
[----:B------:R-:W-:Y:S01]  /*7070*/  SEL R7, RZ, 0xffffffff, P2 ;  /* 0xffffffffff077807 */ /* 0x000fe20001000000 */
[----:B------:R-:W-:Y:S01]  /*7080*/  IMAD.MOV.U32 R71, RZ, RZ, 0x1 ;  /* 0x00000001ff477424 */ /* 0x000fe200078e00ff */
[----:B--2---:R-:W-:Y:S01]  /*7090*/  @!P1 SEL R0, RZ, 0xffffffff, P3 ;  /* 0xffffffffff009807 */ /* 0x004fe20001800000 */
[----:B------:R-:W-:Y:S01]  /*70a0*/  IMAD R39, R36, 0x40, R37 ;  /* 0x0000004024277824 */ /* 0x000fe200078e0225 */
[----:B------:R-:W-:Y:S02]  /*70b0*/  LOP3.LUT P2, RZ, R90, 0xff, RZ, 0xc0, !PT ;  /* 0x000000ff5aff7812 */ /* 0x000fe4000784c0ff */
[----:B------:R-:W-:Y:S02]  /*70c0*/  CS2R R78, SRZ ;  /* 0x00000000004e7805 */ /* 0x000fe4000001ff00 */
[----:B------:R-:W-:Y:S02]  /*70d0*/  LEA R3, R95, UR44, 0x3 ;  /* 0x0000002c5f037c11 */ /* 0x000fe4000f8e18ff */
[----:B------:R-:W-:Y:S02]  /*70e0*/  CS2R R76, SRZ ;  /* 0x00000000004c7805 */ /* 0x000fe4000001ff00 */
[----:B------:R-:W-:Y:S02]  /*70f0*/  @P0 SEL R0, R7, R0, !P2 ;  /* 0x0000000007000207 */ /* 0x000fe40005000000 */
[----:B------:R-:W-:Y:S02]  /*7100*/  CS2R R74, SRZ ;  /* 0x00000000004a7805 */ /* 0x000fe4000001ff00 */
[----:B------:R-:W-:Y:S02]  /*7110*/  LEA R92, R36, UR44, 0x3 ;  /* 0x0000002c245c7c11 */ /* 0x000fe4000f8e18ff */
[----:B------:R-:W-:Y:S02]  /*7120*/  CS2R R72, SRZ ;  /* 0x0000000000487805 */ /* 0x000fe4000001ff00 */
[----:B------:R-:W-:Y:S02]  /*7130*/  @!P1 LOP3.LUT R0, R0, 0x1, RZ, 0xc0, !PT ;  /* 0x0000000100009812 */ /* 0x000fe400078ec0ff */
[----:B------:R-:W-:Y:S02]  /*7140*/  SHF.L.U32 R5, R97, 0x1f, RZ ;  /* 0x0000001f61057819 */ /* 0x000fe400000006ff */
[----:B------:R-:W-:Y:S02]  /*7150*/  ISETP.NE.U32.OR P6, PT, R0, 0x1, P1 ;  /* 0x000000010000780c */ /* 0x000fe40000fc5470 */
[----:B------:R-:W-:Y:S02]  /*7160*/  SEL R0, RZ, 0xffffffff, P3 ;  /* 0xffffffffff007807 */ /* 0x000fe40001800000 */
[----:B------:R-:W-:Y:S02]  /*7170*/  P2R R100, PR, RZ, 0x40 ;  /* 0x00000040ff647803 */ /* 0x000fe40000000000 */
[----:B------:R-:W-:Y:S04]  /*7180*/  @P4 SEL R0, R7, R0, !P2 ;  /* 0x0000000007004207 */ /* 0x000fe80005000000 */
[----:B------:R-:W-:Y:S03]  /*7190*/  LOP3.LUT R0, R0, 0x1, RZ, 0xc0, !PT ;  /* 0x0000000100007812 */ /* 0x000fe600078ec0ff */
[----:B------:R-:W-:Y:S02]  /*71a0*/  @P6 SHF.L.U32 R2, R94, 0x1f, RZ ;  /* 0x0000001f5e026819 */ /* 0x000fe400000006ff */
[----:B------:R-:W-:Y:S02]  /*71b0*/  ISETP.NE.U32.AND P5, PT, R0, 0x1, PT ;  /* 0x000000010000780c */ /* 0x000fe40003fa5070 */
[----:B------:R-:W1:Y:S02]  /*71c0*/  @P6 SYNCS.PHASECHK.TRANS64.TRYWAIT P1, [R3+URZ+0x1a0], R2 ;  /* 0x0001a002030065a7 */ /* 0x000e6400080211ff */
[----:B------:R-:W-:Y:S01]  /*71d0*/  P2R R105, PR, RZ, 0x20 ;  /* 0x00000020ff697803 */ /* 0x000fe20000000000 */
[----:B------:R2:W3:Y:S01]  /*71e0*/  SYNCS.PHASECHK.TRANS64.TRYWAIT P0, [R92+URZ+0x1f0], R5 ;  /* 0x0001f0055c0075a7 */ /* 0x0004e200080011ff */
[----:B-1----:R-:W-:Y:S01]  /*71f0*/  @P6 SEL R71, RZ, 0x1, !P1 ;  /* 0x00000001ff476807 */ /* 0x002fe20004800000 */
[----:B--2---:R-:W-:Y:S06]  /*7200*/  @!P6 BRA `(.L_x_128) ;  /* 0x000000000094e947 */ /* 0x004fec0003800000 */
[----:B------:R-:W-:Y:S01]  /*7210*/  @P5 IMAD R4, R95, 0x1000, R88 ;  /* 0x000010005f045824 */ /* 0x000fe200078e0258 */
[----:B------:R-:W-:Y:S01]  /*7220*/  LOP3.LUT P6, RZ, R89, 0x80, RZ, 0xc0, !PT ;  /* 0x0000008059ff7812 */ /* 0x000fe200078cc0ff */
[----:B------:R-:W-:Y:S01]  /*7230*/  BSSY B0, `(.L_x_129) ;  /* 0x0000010000007945 */ /* 0x000fe20003800000 */
[----:B------:R-:W-:Y:S01]  /*7240*/  ISETP.NE.AND P2, PT, R71, RZ, PT ;  /* 0x000000ff4700720c */ /* 0x000fe20003f45270 */
[----:B------:R-:W-:Y:S01]  /*7250*/  @P5 VIADD R2, R4, UR44 ;  /* 0x0000002c04025c36 */ /* 0x000fe20008000000 */
[----:B------:R-:W-:Y:S02]  /*7260*/  PLOP3.LUT P1, PT, PT, PT, PT, 0x8, 0x80 ;  /* 0x000000000080781c */ /* 0x000fe40003f2e170 */
[----:B------:R-:W-:Y:S02]  /*7270*/  CS2R R74, SRZ ;  /* 0x00000000004a7805 */ /* 0x000fe4000001ff00 */
[----:B------:R-:W-:Y:S01]  /*7280*/  @P5 PLOP3.LUT P1, PT, P6, PT, PT, 0x80, 0x8 ;  /* 0x000000000008581c */ /* 0x000fe2000372f070 */
[C---:B------:R-:W-:Y:S01]  /*7290*/  @P5 VIADD R0, R2.reuse, 0x300 ;  /* 0x0000030002005836 */ /* 0x040fe20000000000 */
[----:B------:R-:W-:Y:S01]  /*72a0*/  CS2R R72, SRZ ;  /* 0x0000000000487805 */ /* 0x000fe2000001ff00 */
[----:B------:R-:W-:Y:S01]  /*72b0*/  @P5 VIADD R2, R2, 0x310 ;  /* 0x0000031002025836 */ /* 0x000fe20000000000 */
[----:B------:R-:W-:Y:S02]  /*72c0*/  CS2R R78, SRZ ;  /* 0x00000000004e7805 */ /* 0x000fe4000001ff00 */
[----:B------:R-:W-:Y:S07]  /*72d0*/  CS2R R76, SRZ ;  /* 0x00000000004c7805 */ /* 0x000fee000001ff00 */
[----:B------:R-:W-:Y:S01]  /*72e0*/  @P1 VIADD R2, R0, 0xfffffff0 ;  /* 0xfffffff000021836 */ /* 0x000fe20000000000 */
[----:B------:R-:W-:Y:S06]  /*72f0*/  @P2 BRA `(.L_x_130) ;  /* 0x00000000000c2947 */ /* 0x000fec0003800000 */
[----:B------:R-:W-:Y:S04]  /*7300*/  SHF.L.U32 R0, R94, 0x1f, RZ ;  /* 0x0000001f5e007819 */ /* 0x000fe800000006ff */
[----:B------:R-:W1:Y:S02]  /*7310*/  SYNCS.PHASECHK.TRANS64.TRYWAIT P1, [R3+URZ+0x1a0], R0 ;  /* 0x0001a000030075a7 */ /* 0x000e6400080211ff */
[----:B-1----:R-:W-:Y:S05]  /*7320*/  @!P1 BRA `(.L_x_131) ;  /* 0x0000002c00789947 */ /* 0x002fea0003800000 */
.L_x_130:
[----:B------:R-:W-:Y:S05]  /*7330*/  BSYNC B0 ;  /* 0x0000000000007941 */ /* 0x000fea0003800000 */
.L_x_129:
[----:B------:R-:W-:Y:S01]  /*7340*/  ISETP.NE.AND P1, PT, R105, RZ, PT ;  /* 0x000000ff6900720c */ /* 0x000fe20003f25270 */
[----:B-1----:R-:W-:Y:S02]  /*7350*/  VIADD R3, R3, 0x1b0 ;  /* 0x000001b003037836 */ /* 0x002fe40000000000 */
[----:B------:R-:W-:Y:S02]  /*7360*/  IMAD.U32 R0, RZ, RZ, UR45 ;  /* 0x0000002dff007e24 */ /* 0x000fe4000f8e00ff */
[----:B------:R-:W-:Y:S03]  /*7370*/  VIADD R95, R95, 0x1 ;  /* 0x000000015f5f7836 */ /* 0x000fe60000000000 */
[----:B------:R-:W-:Y:S05]  /*7380*/  PRMT R0, R0, 0x654, R3 ;  /* 0x0000065400007816 */ /* 0x000fea0000000003 */
[----:B------:R1:W2:Y:S04]  /*7390*/  @P1 LDS.128 R72, [R4+UR44+0x300] ;  /* 0x0003002c04481984 */ /* 0x0002a80008000c00 */
[----:B------:R1:W1:Y:S01]  /*73a0*/  @P1 LDS.128 R76, [R2] ;  /* 0x00000000024c1984 */ /* 0x0002620000000c00 */
[C---:B------:R-:W-:Y:S01]  /*73b0*/  ISETP.NE.AND P1, PT, R95.reuse, 0x2, PT ;  /* 0x000000025f00780c */ /* 0x040fe20003f25270 */
[----:B------:R-:W-:Y:S01]  /*73c0*/  @!PT LDS RZ, [RZ] ;  /* 0x00000000fffff984 */ /* 0x000fe20000000800 */
[----:B------:R-:W-:Y:S01]  /*73d0*/  @!PT LDS RZ, [RZ] ;  /* 0x00000000fffff984 */ /* 0x000fe20000000800 */
[----:B------:R-:W-:Y:S01]  /*73e0*/  @!PT LDS RZ, [RZ] ;  /* 0x00000000fffff984 */ /* 0x000fe20000000800 */
[----:B------:R-:W-:Y:S01]  /*73f0*/  @!PT LDS RZ, [RZ] ;  /* 0x00000000fffff984 */ /* 0x000fe20000000800 */
[----:B------:R5:W-:Y:S06]  /*7400*/  MEMBAR.ALL.CTA ;  /* 0x0000000000007992 */ /* 0x000bec0000008000 */
[----:B-----5:R-:W5:Y:S01]  /*7410*/  FENCE.VIEW.ASYNC.S ;  /* 0x00000000000073c6 */ /* 0x020f620000000000 */
[----:B------:R-:W-:Y:S02]  /*7420*/  SEL R3, RZ, 0x1, P1 ;  /* 0x00000001ff037807 */ /* 0x000fe40000800000 */
[----:B------:R-:W-:Y:S02]  /*7430*/  SEL R95, R95, RZ, P1 ;  /* 0x000000ff5f5f7207 */ /* 0x000fe40000800000 */
[----:B------:R-:W-:Y:S01]  /*7440*/  LOP3.LUT R94, R94, R3, RZ, 0x3c, !PT ;  /* 0x000000035e5e7212 */ /* 0x000fe200078e3cff */
[----:B-----5:R1:W-:Y:S06]  /*7450*/  SYNCS.ARRIVE.TRANS64.RED.A1T0 RZ, [R0+URZ], RZ ;  /* 0x000000ff00ff79a7 */ /* 0x0203ec00081004ff */
.L_x_128:
[----:B------:R-:W-:Y:S05]  /*7460*/  BSYNC B1 ;  /* 0x0000000000017941 */ /* 0x000fea0003800000 */
.L_x_127:
[----:B-1----:R-:W-:Y:S04]  /*7470*/  SHF.R.U32.HI R0, RZ, 0x15, R39 ;  /* 0x00000015ff007819 */ /* 0x002fe80000011627 */
[----:B------:R-:W-:Y:S01]  /*7480*/  LOP3.LUT P1, RZ, R0, 0x3, R91, 0x48, !PT ;  /* 0x0000000300ff7812 */ /* 0x000fe2000782485b */
[----:B------:R-:W-:Y:S01]  /*7490*/  @!UPT UIADD3 URZ, UPT, UPT, URZ, URZ, URZ ;  /* 0x000000fffffff290 */ /* 0x000fe2000fffe0ff */
[----:B---3--:R-:W-:Y:S11]  /*74a0*/  @P0 BRA `(.L_x_132) ;  /* 0x0000000000080947 */ /* 0x008ff60003800000 */
[----:B------:R-:W1:Y:S02]  /*74b0*/  SYNCS.PHASECHK.TRANS64.TRYWAIT P0, [R92+URZ+0x1f0], R5 ;  /* 0x0001f0055c0075a7 */ /* 0x000e6400080011ff */
[----:B-1----:R-:W-:Y:S05]  /*74c0*/  @!P0 BRA `(.L_x_133) ;  /* 0x0000002c00248947 */ /* 0x002fea0003800000 */
.L_x_132:
[----:B------:R-:W-:Y:S05]  /*74d0*/  @!P1 BRA `(.L_x_134) ;  /* 0x0000000000409947 */ /* 0x000fea0003800000 */
[----:B------:R-:W1:Y:S01]  /*74e0*/  LDCU.64 UR8, c[0x4][0x70] ;  /* 0x01000e00ff0877ac */ /* 0x000e620008000a00 */
[----:B------:R-:W-:Y:S01]  /*74f0*/  MOV R3, 0x0 ;  /* 0x0000000000037802 */ /* 0x000fe20000000f00 */
[----:B------:R-:W-:Y:S02]  /*7500*/  HFMA2 R12, -RZ, RZ, 0, 5.9604644775390625e-08 ;  /* 0x00000001ff0c7431 */ /* 0x000fe400000001ff */
[----:B------:R-:W-:Y:S02]  /*7510*/  IMAD.MOV.U32 R8, RZ, RZ, 0x192 ;  /* 0x00000192ff087424 */ /* 0x000fe400078e00ff */
[----:B------:R-:W-:Y:S01]  /*7520*/  IMAD.MOV.U32 R13, RZ, RZ, RZ ;  /* 0x000000ffff0d7224 */ /* 0x000fe200078e00ff */
[----:B------:R-:W3:Y:S01]  /*7530*/  LDCU.64 UR6, c[0x4][0x78] ;  /* 0x01000f00ff0677ac */ /* 0x000ee20008000a00 */
[----:B------:R-:W2:Y:S01]  /*7540*/  LDC.64 R2, c[0x4][R3] ;  /* 0x0100000003027b82 */ /* 0x000ea20000000a00 */
[----:B------:R-:W5:Y:S01]  /*7550*/  LDCU.64 UR4, c[0x4][0x10] ;  /* 0x01000200ff0477ac */ /* 0x000f620008000a00 */
[----:B-1----:R-:W-:Y:S01]  /*7560*/  MOV R5, UR9 ;  /* 0x0000000900057c02 */ /* 0x002fe20008000f00 */
[----:B------:R-:W-:Y:S01]  /*7570*/  IMAD.U32 R4, RZ, RZ, UR8 ;  /* 0x00000008ff047e24 */ /* 0x000fe2000f8e00ff */
[----:B---3--:R-:W-:Y:S01]  /*7580*/  MOV R7, UR7 ;  /* 0x0000000700077c02 */ /* 0x008fe20008000f00 */
[----:B------:R-:W-:Y:S01]  /*7590*/  IMAD.U32 R6, RZ, RZ, UR6 ;  /* 0x00000006ff067e24 */ /* 0x000fe2000f8e00ff */
[----:B-----5:R-:W-:Y:S01]  /*75a0*/  MOV R11, UR5 ;  /* 0x00000005000b7c02 */ /* 0x020fe20008000f00 */
[----:B------:R-:W-:Y:S02]  /*75b0*/  IMAD.U32 R10, RZ, RZ, UR4 ;  /* 0x00000004ff0a7e24 */ /* 0x000fe4000f8e00ff */
[----:B------:R-:W-:Y:S07]  /*75c0*/  LEPC R20, `(.L_x_134) ;  /* 0x000000001014794e */ /* 0x000fee0000000000 */
[----:B--2-4-:R-:W-:Y:S05]  /*75d0*/  CALL.ABS.NOINC R2 ;  /* 0x0000000002007343 */ /* 0x014fea0003c00000 */
.L_x_134:
[-C--:B--2---:R-:W-:Y:S01]  /*75e0*/  F2FP.F16.E5M2.UNPACK_B R42, R72.reuse ;  /* 0x00000048ff2a723e */ /* 0x084fe200020004ff */
[----:B------:R-:W-:Y:S05]  /*75f0*/  WARPSYNC.ALL ;  /* 0x0000000000007948 */ /* 0x000fea0003800000 */
[----:B------:R-:W-:Y:S01]  /*7600*/  R2UR UR4, R39 ;  /* 0x00000000270472ca */ /* 0x000fe200000e0000 */
[--C-:B------:R-:W-:Y:S01]  /*7610*/  HADD2.F32 R40, -RZ, R42.reuse.H0_H0 ;  /* 0x2000002aff287230 */ /* 0x100fe20000004100 */
[----:B------:R-:W-:Y:S01]  /*7620*/  F2FP.F16.E5M2.UNPACK_B R43, R72.H1 ;  /* 0x00000048ff2b723e */ /* 0x000fe200030004ff */
[----:B------:R-:W-:Y:S01]  /*7630*/  HADD2.F32 R42, -RZ, R42.H1_H1 ;  /* 0x3000002aff2a7230 */ /* 0x000fe20000004100 */
[-C--:B------:R-:W-:Y:S01]  /*7640*/  F2FP.F16.E5M2.UNPACK_B R45, R73.reuse ;  /* 0x00000049ff2d723e */ /* 0x080fe200020004ff */
[----:B------:R-:W-:Y:S01]  /*7650*/  BSSY.RECONVERGENT B0, `(.L_x_135) ;  /* 0x000009f000007945 */ /* 0x000fe20003800200 */
[----:B------:R-:W-:Y:S01]  /*7660*/  F2FP.F16.E5M2.UNPACK_B R47, R73.H1 ;  /* 0x00000049ff2f723e */ /* 0x000fe200030004ff */
[--C-:B------:R-:W-:Y:S01]  /*7670*/  HADD2.F32 R44, -RZ, R43.reuse.H0_H0 ;  /* 0x2000002bff2c7230 */ /* 0x100fe20000004100 */
[-C--:B------:R-:W-:Y:S01]  /*7680*/  F2FP.F16.E5M2.UNPACK_B R49, R74.reuse ;  /* 0x0000004aff31723e */ /* 0x080fe200020004ff */
[----:B------:R-:W-:Y:S01]  /*7690*/  HADD2.F32 R46, -RZ, R43.H1_H1 ;  /* 0x3000002bff2e7230 */ /* 0x000fe20000004100 */
[----:B------:R-:W-:Y:S01]  /*76a0*/  F2FP.F16.E5M2.UNPACK_B R51, R74.H1 ;  /* 0x0000004aff33723e */ /* 0x000fe200030004ff */
[--C-:B------:R-:W-:Y:S01]  /*76b0*/  HADD2.F32 R43, -RZ, R45.reuse.H0_H0 ;  /* 0x2000002dff2b7230 */ /* 0x100fe20000004100 */
[-C--:B------:R-:W-:Y:S01]  /*76c0*/  F2FP.F16.E5M2.UNPACK_B R53, R75.reuse ;  /* 0x0000004bff35723e */ /* 0x080fe200020004ff */
[----:B-1----:R-:W4:Y:S01]  /*76d0*/  LDTM.x32 R4, tmem[UR4] ;  /* 0x00000004000479ee */ /* 0x002f2200082c0000 */
[----:B------:R-:W-:Y:S01]  /*76e0*/  F2FP.F16.E5M2.UNPACK_B R55, R75.H1 ;  /* 0x0000004bff37723e */ /* 0x000fe200030004ff */
[----:B------:R-:W-:Y:S01]  /*76f0*/  HADD2.F32 R48, -RZ, R45.H1_H1 ;  /* 0x3000002dff307230 */ /* 0x000fe20000004100 */
[-C--:B------:R-:W-:Y:S01]  /*7700*/  F2FP.F16.E5M2.UNPACK_B R57, R76.reuse ;  /* 0x0000004cff39723e */ /* 0x080fe200020004ff */
[----:B------:R-:W-:Y:S01]  /*7710*/  HADD2.F32 R52, -RZ, R49.H1_H1 ;  /* 0x30000031ff347230 */ /* 0x000fe20000004100 */
[----:B------:R-:W-:Y:S01]  /*7720*/  ISETP.NE.AND P6, PT, R100, RZ, PT ;  /* 0x000000ff6400720c */ /* 0x000fe20003fc5270 */
[----:B------:R-:W-:Y:S01]  /*7730*/  HADD2.F32 R56, -RZ, R53.H1_H1 ;  /* 0x30000035ff387230 */ /* 0x000fe20000004100 */
[----:B------:R-:W-:Y:S01]  /*7740*/  MOV R104, 0x10 ;  /* 0x0000001000687802 */ /* 0x000fe20000000f00 */
[----:B------:R-:W-:Y:S01]  /*7750*/  HADD2.F32 R60, -RZ, R57.H1_H1 ;  /* 0x30000039ff3c7230 */ /* 0x000fe20000004100 */
[----:B------:R-:W-:Y:S01]  /*7760*/  IADD3 R107, PT, PT, R88, UR44, RZ ;  /* 0x0000002c586b7c10 */ /* 0x000fe2000fffe0ff */
[--C-:B------:R-:W-:Y:S01]  /*7770*/  HADD2.F32 R45, -RZ, R47.reuse.H0_H0 ;  /* 0x2000002fff2d7230 */ /* 0x100fe20000004100 */
[----:B------:R-:W-:Y:S01]  /*7780*/  LOP3.LUT P5, RZ, R89, 0x80, RZ, 0xc0, !PT ;  /* 0x0000008059ff7812 */ /* 0x000fe200078ac0ff */
[----:B------:R-:W-:Y:S01]  /*7790*/  HADD2.F32 R50, -RZ, R47.H1_H1 ;  /* 0x3000002fff327230 */ /* 0x000fe20000004100 */
[----:B------:R-:W-:Y:S01]  /*77a0*/  F2FP.F16.E5M2.UNPACK_B R59, R76.H1 ;  /* 0x0000004cff3b723e */ /* 0x000fe200030004ff */
[----:B------:R-:W-:Y:S01]  /*77b0*/  HADD2.F32 R47, -RZ, R49.H0_H0 ;  /* 0x20000031ff2f7230 */ /* 0x000fe20000004100 */
[----:B------:R-:W-:Y:S01]  /*77c0*/  SEL R106, R104, 0xfffffff0, !P5 ;  /* 0xfffffff0686a7807 */ /* 0x000fe20006800000 */
[--C-:B------:R-:W-:Y:S01]  /*77d0*/  HADD2.F32 R49, -RZ, R51.reuse.H0_H0 ;  /* 0x20000033ff317230 */ /* 0x100fe20000004100 */
[-C--:B------:R-:W-:Y:S01]  /*77e0*/  F2FP.F16.E5M2.UNPACK_B R61, R77.reuse ;  /* 0x0000004dff3d723e */ /* 0x080fe200020004ff */
[----:B------:R-:W-:Y:S01]  /*77f0*/  HADD2.F32 R54, -RZ, R51.H1_H1 ;  /* 0x30000033ff367230 */ /* 0x000fe20000004100 */
[----:B------:R-:W-:Y:S01]  /*7800*/  IADD3 R104, PT, PT, R107, R106, RZ ;  /* 0x0000006a6b687210 */ /* 0x000fe20007ffe0ff */
[----:B------:R-:W-:Y:S01]  /*7810*/  HADD2.F32 R51, -RZ, R53.H0_H0 ;  /* 0x20000035ff337230 */ /* 0x000fe20000004100 */
[----:B------:R-:W-:Y:S01]  /*7820*/  F2FP.F16.E5M2.UNPACK_B R63, R77.H1 ;  /* 0x0000004dff3f723e */ /* 0x000fe200030004ff */
[----:B------:R-:W-:Y:S01]  /*7830*/  HADD2.F32 R64, -RZ, R61.H1_H1 ;  /* 0x3000003dff407230 */ /* 0x000fe20000004100 */
[----:B------:R-:W-:Y:S01]  /*7840*/  F2FP.F16.E5M2.UNPACK_B R65, R78 ;  /* 0x0000004eff41723e */ /* 0x000fe200020004ff */
[C---:B----4-:R-:W-:Y:S01]  /*7850*/  FMUL R0, R38.reuse, R4 ;  /* 0x0000000426007220 */ /* 0x050fe20000400000 */
[C---:B------:R-:W-:Y:S01]  /*7860*/  FMUL R2, R38.reuse, R5 ;  /* 0x0000000526027220 */ /* 0x040fe20000400000 */
[C---:B------:R-:W-:Y:S01]  /*7870*/  FMUL R4, R38.reuse, R8 ;  /* 0x0000000826047220 */ /* 0x040fe20000400000 */
[C---:B------:R-:W-:Y:S01]  /*7880*/  FMUL R5, R38.reuse, R9 ;  /* 0x0000000926057220 */ /* 0x040fe20000400000 */
[C---:B------:R-:W-:Y:S01]  /*7890*/  FFMA R0, R41.reuse, R40, R0 ;  /* 0x0000002829007223 */ /* 0x040fe20000000000 */
[C---:B------:R-:W-:Y:S01]  /*78a0*/  FFMA R2, R41.reuse, R42, R2 ;  /* 0x0000002a29027223 */ /* 0x040fe20000000002 */
[C---:B------:R-:W-:Y:S01]  /*78b0*/  FMUL R8, R38.reuse, R12 ;  /* 0x0000000c26087220 */ /* 0x040fe20000400000 */
[C---:B------:R-:W-:Y:S01]  /*78c0*/  FMUL R9, R38.reuse, R13 ;  /* 0x0000000d26097220 */ /* 0x040fe20000400000 */
[C---:B------:R-:W-:Y:S01]  /*78d0*/  FMUL R12, R38.reuse, R16 ;  /* 0x00000010260c7220 */ /* 0x040fe20000400000 */
[C---:B------:R-:W-:Y:S01]  /*78e0*/  FMUL R13, R38.reuse, R17 ;  /* 0x00000011260d7220 */ /* 0x040fe20000400000 */
[C---:B------:R-:W-:Y:S01]  /*78f0*/  FMUL R16, R38.reuse, R20 ;  /* 0x0000001426107220 */ /* 0x040fe20000400000 */
[C---:B------:R-:W-:Y:S01]  /*7900*/  FMUL R17, R38.reuse, R21 ;  /* 0x0000001526117220 */ /* 0x040fe20000400000 */
[C---:B------:R-:W-:Y:S01]  /*7910*/  FMUL R20, R38.reuse, R24 ;  /* 0x0000001826147220 */ /* 0x040fe20000400000 */
[C---:B------:R-:W-:Y:S01]  /*7920*/  FMUL R21, R38.reuse, R25 ;  /* 0x0000001926157220 */ /* 0x040fe20000400000 */
[----:B------:R-:W-:Y:S02]  /*7930*/  HADD2.F32 R68, -RZ, R65.H1_H1 ;  /* 0x30000041ff447230 */ /* 0x000fe40000004100 */
[C---:B------:R-:W-:Y:S01]  /*7940*/  FMUL R24, R38.reuse, R28 ;  /* 0x0000001c26187220 */ /* 0x040fe20000400000 */
[C---:B------:R-:W-:Y:S01]  /*7950*/  FMUL R25, R38.reuse, R29 ;  /* 0x0000001d26197220 */ /* 0x040fe20000400000 */
[C---:B------:R-:W-:Y:S01]  /*7960*/  FMUL R28, R38.reuse, R32 ;  /* 0x00000020261c7220 */ /* 0x040fe20000400000 */
[C---:B------:R-:W-:Y:S01]  /*7970*/  FMUL R29, R38.reuse, R33 ;  /* 0x00000021261d7220 */ /* 0x040fe20000400000 */
[C---:B------:R-:W-:Y:S01]  /*7980*/  FMUL R3, R38.reuse, R6 ;  /* 0x0000000626037220 */ /* 0x040fe20000400000 */
[C---:B------:R-:W-:Y:S01]  /*7990*/  FMUL R7, R38.reuse, R7 ;  /* 0x0000000726077220 */ /* 0x040fe20000400000 */
[C---:B------:R-:W-:Y:S01]  /*79a0*/  FMUL R6, R38.reuse, R10 ;  /* 0x0000000a26067220 */ /* 0x040fe20000400000 */
[----:B------:R-:W-:Y:S01]  /*79b0*/  F2FP.F16.E5M2.UNPACK_B R67, R78.H1 ;  /* 0x0000004eff43723e */ /* 0x000fe200030004ff */
[C---:B------:R-:W-:Y:S01]  /*79c0*/  FFMA R3, R41.reuse, R44, R3 ;  /* 0x0000002c29037223 */ /* 0x040fe20000000003 */
[C---:B------:R-:W-:Y:S01]  /*79d0*/  FFMA R7, R41.reuse, R46, R7 ;  /* 0x0000002e29077223 */ /* 0x040fe20000000007 */
[----:B------:R-:W-:Y:S01]  /*79e0*/  F2FP.F16.E5M2.UNPACK_B R40, R79 ;  /* 0x0000004fff28723e */ /* 0x000fe200020004ff */
[C---:B------:R-:W-:Y:S01]  /*79f0*/  FFMA R4, R41.reuse, R43, R4 ;  /* 0x0000002b29047223 */ /* 0x040fe20000000004 */
[C---:B------:R-:W-:Y:S01]  /*7a00*/  FFMA R5, R41.reuse, R48, R5 ;  /* 0x0000003029057223 */ /* 0x040fe20000000005 */
[----:B------:R-:W-:Y:S01]  /*7a10*/  F2FP.F16.E5M2.UNPACK_B R42, R79.H1 ;  /* 0x0000004fff2a723e */ /* 0x000fe200030004ff */
[----:B------:R-:W-:Y:S01]  /*7a20*/  FFMA R6, R41, R45, R6 ;  /* 0x0000002d29067223 */ /* 0x000fe20000000006 */
[----:B------:R-:W-:Y:S01]  /*7a30*/  F2FP.SATFINITE.E5M2.F32.PACK_AB_MERGE_C R101, R7, R3, RZ ;  /* 0x000000030765723e */ /* 0x000fe200048060ff */
[C---:B------:R-:W-:Y:S01]  /*7a40*/  FMUL R11, R38.reuse, R11 ;  /* 0x0000000b260b7220 */ /* 0x040fe20000400000 */
[C---:B------:R-:W-:Y:S01]  /*7a50*/  FMUL R10, R38.reuse, R14 ;  /* 0x0000000e260a7220 */ /* 0x040fe20000400000 */
[----:B------:R-:W-:Y:S01]  /*7a60*/  FMUL R15, R38, R15 ;  /* 0x0000000f260f7220 */ /* 0x000fe20000400000 */
[----:B------:R-:W-:Y:S01]  /*7a70*/  F2FP.SATFINITE.E5M2.F32.PACK_AB_MERGE_C R100, R2, R0, R101 ;  /* 0x000000000264723e */ /* 0x000fe20004806065 */
[C---:B------:R-:W-:Y:S01]  /*7a80*/  FFMA R11, R41.reuse, R50, R11 ;  /* 0x00000032290b7223 */ /* 0x040fe2000000000b */
[----:B------:R-:W-:Y:S01]  /*7a90*/  FFMA R8, R41, R47, R8 ;  /* 0x0000002f29087223 */ /* 0x000fe20000000008 */
[----:B------:R-:W-:Y:S01]  /*7aa0*/  ISETP.NE.AND P0, PT, R99, RZ, PT ;  /* 0x000000ff6300720c */ /* 0x000fe20003f05270 */
[----:B------:R-:W-:Y:S01]  /*7ab0*/  FFMA R9, R41, R52, R9 ;  /* 0x0000003429097223 */ /* 0x000fe20000000009 */
[--C-:B------:R-:W-:Y:S01]  /*7ac0*/  HADD2.F32 R53, -RZ, R55.reuse.H0_H0 ;  /* 0x20000037ff357230 */ /* 0x100fe20000004100 */
[----:B------:R-:W-:Y:S01]  /*7ad0*/  F2FP.SATFINITE.E5M2.F32.PACK_AB_MERGE_C R101, R11, R6, RZ ;  /* 0x000000060b65723e */ /* 0x000fe200048060ff */
[C---:B------:R-:W-:Y:S01]  /*7ae0*/  FFMA R10, R41.reuse, R49, R10 ;  /* 0x00000031290a7223 */ /* 0x040fe2000000000a */
[C---:B------:R-:W-:Y:S01]  /*7af0*/  FFMA R15, R41.reuse, R54, R15 ;  /* 0x00000036290f7223 */ /* 0x040fe2000000000f */
[----:B------:R-:W-:Y:S01]  /*7b00*/  FFMA R12, R41, R51, R12 ;  /* 0x00000033290c7223 */ /* 0x000fe2000000000c */
[----:B------:R-:W-:Y:S01]  /*7b10*/  F2FP.SATFINITE.E5M2.F32.PACK_AB_MERGE_C R101, R5, R4, R101 ;  /* 0x000000040565723e */ /* 0x000fe20004806065 */
[----:B------:R-:W-:Y:S01]  /*7b20*/  FFMA R13, R41, R56, R13 ;  /* 0x00000038290d7223 */ /* 0x000fe2000000000d */
[----:B------:R-:W-:Y:S01]  /*7b30*/  HADD2.F32 R58, -RZ, R55.H1_H1 ;  /* 0x30000037ff3a7230 */ /* 0x000fe20000004100 */
[----:B------:R-:W-:Y:S01]  /*7b40*/  F2FP.SATFINITE.E5M2.F32.PACK_AB_MERGE_C R102, R15, R10, RZ ;  /* 0x0000000a0f66723e */ /* 0x000fe200048060ff */
[----:B------:R-:W-:Y:S02]  /*7b50*/  HADD2.F32 R55, -RZ, R57.H0_H0 ;  /* 0x20000039ff377230 */ /* 0x000fe40000004100 */
[C---:B------:R-:W-:Y:S01]  /*7b60*/  FMUL R14, R38.reuse, R18 ;  /* 0x00000012260e7220 */ /* 0x040fe20000400000 */
[C---:B------:R-:W-:Y:S01]  /*7b70*/  FMUL R19, R38.reuse, R19 ;  /* 0x0000001326137220 */ /* 0x040fe20000400000 */
[--C-:B------:R-:W-:Y:S02]  /*7b80*/  HADD2.F32 R57, -RZ, R59.reuse.H0_H0 ;  /* 0x2000003bff397230 */ /* 0x100fe40000004100 */
[C---:B------:R-:W-:Y:S01]  /*7b90*/  FMUL R18, R38.reuse, R22 ;  /* 0x0000001626127220 */ /* 0x040fe20000400000 */
[C---:B------:R-:W-:Y:S01]  /*7ba0*/  FFMA R14, R41.reuse, R53, R14 ;  /* 0x00000035290e7223 */ /* 0x040fe2000000000e */
[----:B------:R-:W-:Y:S02]  /*7bb0*/  HADD2.F32 R62, -RZ, R59.H1_H1 ;  /* 0x3000003bff3e7230 */ /* 0x000fe40000004100 */
[C---:B------:R-:W-:Y:S01]  /*7bc0*/  FFMA R19, R41.reuse, R58, R19 ;  /* 0x0000003a29137223 */ /* 0x040fe20000000013 */
[----:B------:R-:W-:Y:S02]  /*7bd0*/  HADD2.F32 R59, -RZ, R61.H0_H0 ;  /* 0x2000003dff3b7230 */ /* 0x000fe40000004100 */
[C---:B------:R-:W-:Y:S01]  /*7be0*/  FMUL R23, R38.reuse, R23 ;  /* 0x0000001726177220 */ /* 0x040fe20000400000 */
[C---:B------:R-:W-:Y:S01]  /*7bf0*/  FFMA R16, R41.reuse, R55, R16 ;  /* 0x0000003729107223 */ /* 0x040fe20000000010 */
[C---:B------:R-:W-:Y:S01]  /*7c00*/  FFMA R17, R41.reuse, R60, R17 ;  /* 0x0000003c29117223 */ /* 0x040fe20000000011 */
[--C-:B------:R-:W-:Y:S02]  /*7c10*/  HADD2.F32 R61, -RZ, R63.reuse.H0_H0 ;  /* 0x2000003fff3d7230 */ /* 0x100fe40000004100 */
[C---:B------:R-:W-:Y:S01]  /*7c20*/  FFMA R18, R41.reuse, R57, R18 ;  /* 0x0000003929127223 */ /* 0x040fe20000000012 */
[----:B------:R-:W-:Y:S02]  /*7c30*/  HADD2.F32 R66, -RZ, R63.H1_H1 ;  /* 0x3000003fff427230 */ /* 0x000fe40000004100 */
[C---:B------:R-:W-:Y:S01]  /*7c40*/  FMUL R22, R38.reuse, R26 ;  /* 0x0000001a26167220 */ /* 0x040fe20000400000 */
[----:B------:R-:W-:Y:S02]  /*7c50*/  HADD2.F32 R63, -RZ, R65.H0_H0 ;  /* 0x20000041ff3f7230 */ /* 0x000fe40000004100 */
[C---:B------:R-:W-:Y:S01]  /*7c60*/  FFMA R23, R41.reuse, R62, R23 ;  /* 0x0000003e29177223 */ /* 0x040fe20000000017 */
[C---:B------:R-:W-:Y:S01]  /*7c70*/  FMUL R27, R38.reuse, R27 ;  /* 0x0000001b261b7220 */ /* 0x040fe20000400000 */
[C---:B------:R-:W-:Y:S01]  /*7c80*/  FFMA R20, R41.reuse, R59, R20 ;  /* 0x0000003b29147223 */ /* 0x040fe20000000014 */
[C---:B------:R-:W-:Y:S01]  /*7c90*/  FFMA R21, R41.reuse, R64, R21 ;  /* 0x0000004029157223 */ /* 0x040fe20000000015 */
[--C-:B------:R-:W-:Y:S02]  /*7ca0*/  HADD2.F32 R65, -RZ, R67.reuse.H0_H0 ;  /* 0x20000043ff417230 */ /* 0x100fe40000004100 */
[C---:B------:R-:W-:Y:S01]  /*7cb0*/  FFMA R22, R41.reuse, R61, R22 ;  /* 0x0000003d29167223 */ /* 0x040fe20000000016 */
[----:B------:R-:W-:Y:S02]  /*7cc0*/  HADD2.F32 R70, -RZ, R67.H1_H1 ;  /* 0x30000043ff467230 */ /* 0x000fe40000004100 */
[C---:B------:R-:W-:Y:S01]  /*7cd0*/  FMUL R26, R38.reuse, R30 ;  /* 0x0000001e261a7220 */ /* 0x040fe20000400000 */
[--C-:B------:R-:W-:Y:S02]  /*7ce0*/  HADD2.F32 R67, -RZ, R40.reuse.H0_H0 ;  /* 0x20000028ff437230 */ /* 0x100fe40000004100 */
[C---:B------:R-:W-:Y:S01]  /*7cf0*/  FFMA R27, R41.reuse, R66, R27 ;  /* 0x00000042291b7223 */ /* 0x040fe2000000001b */
[C---:B------:R-:W-:Y:S01]  /*7d00*/  FMUL R31, R38.reuse, R31 ;  /* 0x0000001f261f7220 */ /* 0x040fe20000400000 */
[C---:B------:R-:W-:Y:S01]  /*7d10*/  FFMA R24, R41.reuse, R63, R24 ;  /* 0x0000003f29187223 */ /* 0x040fe20000000018 */
[----:B------:R-:W-:Y:S02]  /*7d20*/  HADD2.F32 R40, -RZ, R40.H1_H1 ;  /* 0x30000028ff287230 */ /* 0x000fe40000004100 */
[C---:B------:R-:W-:Y:S01]  /*7d30*/  FFMA R25, R41.reuse, R68, R25 ;  /* 0x0000004429197223 */ /* 0x040fe20000000019 */
[--C-:B------:R-:W-:Y:S02]  /*7d40*/  HADD2.F32 R69, -RZ, R42.reuse.H0_H0 ;  /* 0x2000002aff457230 */ /* 0x100fe40000004100 */
[C---:B------:R-:W-:Y:S01]  /*7d50*/  FFMA R26, R41.reuse, R65, R26 ;  /* 0x00000041291a7223 */ /* 0x040fe2000000001a */
[----:B------:R-:W-:Y:S02]  /*7d60*/  HADD2.F32 R42, -RZ, R42.H1_H1 ;  /* 0x3000002aff2a7230 */ /* 0x000fe40000004100 */
[C---:B------:R-:W-:Y:S01]  /*7d70*/  FMUL R30, R38.reuse, R34 ;  /* 0x00000022261e7220 */ /* 0x040fe20000400000 */
[----:B------:R-:W-:Y:S01]  /*7d80*/  FFMA R31, R41, R70, R31 ;  /* 0x00000046291f7223 */ /* 0x000fe2000000001f */
[----:B------:R-:W-:Y:S01]  /*7d90*/  FMUL R35, R38, R35 ;  /* 0x0000002326237220 */ /* 0x000fe20000400000 */
[----:B------:R-:W-:Y:S01]  /*7da0*/  F2FP.SATFINITE.E5M2.F32.PACK_AB_MERGE_C R103, R19, R14, RZ ;  /* 0x0000000e1367723e */ /* 0x000fe200048060ff */
[C---:B------:R-:W-:Y:S01]  /*7db0*/  FFMA R28, R41.reuse, R67, R28 ;  /* 0x00000043291c7223 */ /* 0x040fe2000000001c */
[C---:B------:R-:W-:Y:S01]  /*7dc0*/  FFMA R29, R41.reuse, R40, R29 ;  /* 0x00000028291d7223 */ /* 0x040fe2000000001d */
[C---:B------:R-:W-:Y:S01]  /*7dd0*/  FFMA R30, R41.reuse, R69, R30 ;  /* 0x00000045291e7223 */ /* 0x040fe2000000001e */
[----:B------:R-:W-:Y:S01]  /*7de0*/  FFMA R35, R41, R42, R35 ;  /* 0x0000002a29237223 */ /* 0x000fe20000000023 */
[----:B------:R-:W-:Y:S02]  /*7df0*/  F2FP.SATFINITE.E5M2.F32.PACK_AB_MERGE_C R102, R9, R8, R102 ;  /* 0x000000080966723e */ /* 0x000fe40004806066 */
[----:B------:R-:W-:Y:S02]  /*7e00*/  F2FP.SATFINITE.E5M2.F32.PACK_AB_MERGE_C R103, R13, R12, R103 ;  /* 0x0000000c0d67723e */ /* 0x000fe40004806067 */
[----:B------:R-:W-:Y:S02]  /*7e10*/  F2FP.SATFINITE.E5M2.F32.PACK_AB_MERGE_C R108, R23, R18, RZ ;  /* 0x00000012176c723e */ /* 0x000fe400048060ff */
[----:B------:R-:W-:Y:S01]  /*7e20*/  F2FP.SATFINITE.E5M2.F32.PACK_AB_MERGE_C R109, R27, R22, RZ ;  /* 0x000000161b6d723e */ /* 0x000fe200048060ff */
[----:B------:R1:W-:Y:S01]  /*7e30*/  STS.128 [R88+UR44+0x2300], R100 ;  /* 0x0023006458007988 */ /* 0x0003e20008000c2c */
[----:B------:R-:W-:Y:S02]  /*7e40*/  F2FP.SATFINITE.E5M2.F32.PACK_AB_MERGE_C R112, R31, R26, RZ ;  /* 0x0000001a1f70723e */ /* 0x000fe400048060ff */
[----:B------:R-:W-:Y:S02]  /*7e50*/  F2FP.SATFINITE.E5M2.F32.PACK_AB_MERGE_C R113, R35, R30, RZ ;  /* 0x0000001e2371723e */ /* 0x000fe400048060ff */
[----:B------:R-:W-:Y:S02]  /*7e60*/  F2FP.SATFINITE.E5M2.F32.PACK_AB_MERGE_C R108, R17, R16, R108 ;  /* 0x00000010116c723e */ /* 0x000fe4000480606c */
[----:B------:R-:W-:Y:S02]  /*7e70*/  F2FP.SATFINITE.E5M2.F32.PACK_AB_MERGE_C R109, R21, R20, R109 ;  /* 0x00000014156d723e */ /* 0x000fe4000480606d */
[----:B------:R-:W-:Y:S02]  /*7e80*/  F2FP.SATFINITE.E5M2.F32.PACK_AB_MERGE_C R110, R25, R24, R112 ;  /* 0x00000018196e723e */ /* 0x000fe40004806070 */
[----:B------:R-:W-:Y:S02]  /*7e90*/  F2FP.SATFINITE.E5M2.F32.PACK_AB_MERGE_C R111, R29, R28, R113 ;  /* 0x0000001c1d6f723e */ /* 0x000fe40004806071 */
[----:B------:R-:W-:Y:S02]  /*7ea0*/  LEA R107, R95, UR44, 0x3 ;  /* 0x0000002c5f6b7c11 */ /* 0x000fe4000f8e18ff */
[----:B------:R-:W-:Y:S01]  /*7eb0*/  @P6 SHF.L.U32 R112, R94, 0x1f, RZ ;  /* 0x0000001f5e706819 */ /* 0x000fe200000006ff */
[----:B------:R1:W-:Y:S01]  /*7ec0*/  STS.128 [R104+0x2300], R108 ;  /* 0x0023006c68007388 */ /* 0x0003e20000000c00 */
[----:B------:R-:W-:Y:S01]  /*7ed0*/  @!PT LDS RZ, [RZ] ;  /* 0x00000000fffff984 */ /* 0x000fe20000000800 */
[----:B------:R-:W-:Y:S01]  /*7ee0*/  @!PT LDS RZ, [RZ] ;  /* 0x00000000fffff984 */ /* 0x000fe20000000800 */
[----:B------:R-:W-:Y:S01]  /*7ef0*/  @!PT LDS RZ, [RZ] ;  /* 0x00000000fffff984 */ /* 0x000fe20000000800 */
[----:B------:R-:W-:Y:S01]  /*7f00*/  @!PT LDS RZ, [RZ] ;  /* 0x00000000fffff984 */ /* 0x000fe20000000800 */
[----:B------:R2:W-:Y:S07]  /*7f10*/  MEMBAR.ALL.CTA ;  /* 0x0000000000007992 */ /* 0x0005ee0000008000 */
[----:B--2---:R-:W2:Y:S02]  /*7f20*/  FENCE.VIEW.ASYNC.S ;  /* 0x00000000000073c6 */ /* 0x004ea40000000000 */
[----:B--2---:R-:W-:Y:S06]  /*7f30*/  BAR.SYNC.DEFER_BLOCKING 0x1, 0x80 ;  /* 0x0042000000007b1d */ /* 0x004fec0000010000 */
[----:B------:R-:W-:Y:S05]  /*7f40*/  @P0 BRA `(.L_x_136) ;  /* 0x00000000003c0947 */ /* 0x000fea0003800000 */
[----:B------:R-:W2:Y:S01]  /*7f50*/  LDCU.64 UR6, c[0x0][0x348] ;  /* 0x00006900ff0677ac */ /* 0x000ea20008000a00 */
[----:B------:R-:W-:Y:S01]  /*7f60*/  UIADD3 UR4, UPT, UPT, UR44, 0x2300, URZ ;  /* 0x000023002c047890 */ /* 0x000fe2000fffe0ff */
[----:B------:R-:W-:Y:S01]  /*7f70*/  UMOV UR51, UR36 ;  /* 0x0000002400337c82 */ /* 0x000fe20008000000 */
[----:B------:R-:W-:Y:S02]  /*7f80*/  UIADD3 UR9, UPT, UPT, UR49, 0x40, URZ ;  /* 0x0000004031097890 */ /* 0x000fe4000fffe0ff */
[----:B------:R-:W-:Y:S02]  /*7f90*/  UIADD3 UR8, UPT, UPT, UR44, 0x2b00, URZ ;  /* 0x00002b002c087890 */ /* 0x000fe4000fffe0ff */
[----:B------:R-:W-:Y:S01]  /*7fa0*/  MOV R98, UR4 ;  /* 0x0000000400627c02 */ /* 0x000fe20008000f00 */
[----:B------:R-:W-:Y:S01]  /*7fb0*/  UMOV UR10, UR50 ;  /* 0x00000032000a7c82 */ /* 0x000fe20008000000 */
[----:B------:R-:W-:Y:S02]  /*7fc0*/  UMOV UR11, UR36 ;  /* 0x00000024000b7c82 */ /* 0x000fe40008000000 */
[----:B------:R-:W-:Y:S01]  /*7fd0*/  R2UR UR48, R98 ;  /* 0x00000000623072ca */ /* 0x000fe200000e0000 */
[----:B--2---:R-:W-:Y:S04]  /*7fe0*/  UIADD3 UR4, UP0, UPT, UR6, 0x680, URZ ;  /* 0x0000068006047890 */ /* 0x004fe8000ff1e0ff */
[----:B------:R-:W-:Y:S09]  /*7ff0*/  UIADD3.X UR5, UPT, UPT, URZ, UR7, URZ, UP0, !UPT ;  /* 0x00000007ff057290 */ /* 0x000ff200087fe4ff */
[----:B------:R2:W-:Y:S01]  /*8000*/  UTMASTG.3D [UR48], [UR4] ;  /* 0x00000030040073b5 */ /* 0x0005e20008010000 */
[----:B------:R2:W-:Y:S01]  /*8010*/  UTMASTG.3D [UR8], [UR4] ;  /* 0x00000008040073b5 */ /* 0x0005e20008010000 */
[----:B------:R0:W-:Y:S01]  /*8020*/  UTMACMDFLUSH ;  /* 0x00000000000079b7 */ /* 0x0001e20000000000 */
[----:B--2---:R-:W-:Y:S04]  /*8030*/  DEPBAR.LE SB0, 0x1 ;  /* 0x000080400000791a */ /* 0x004fe80000000000 */
.L_x_136:
[----:B------:R-:W-:Y:S05]  /*8040*/  BSYNC.RECONVERGENT B0 ;  /* 0x0000000000007941 */ /* 0x000fea0003800200 */
.L_x_135:
[----:B------:R-:W-:Y:S06]  /*8050*/  BAR.SYNC.DEFER_BLOCKING 0x1, 0x80 ;  /* 0x0042000000007b1d */ /* 0x000fec0000010000 */
[----:B------:R-:W2:Y:S01]  /*8060*/  @P6 SYNCS.PHASECHK.TRANS64.TRYWAIT P0, [R107+URZ+0x1a0], R112 ;  /* 0x0001a0706b0065a7 */ /* 0x000ea200080011ff */
[----:B------:R-:W-:Y:S01]  /*8070*/  BSSY B1, `(.L_x_137) ;  /* 0x0000020000017945 */ /* 0x000fe20003800000 */
[----:B--2---:R-:W-:Y:S03]  /*8080*/  @P6 SEL R71, RZ, 0x1, !P0 ;  /* 0x00000001ff476807 */ /* 0x004fe60004000000 */
[----:B------:R-:W-:Y:S05]  /*8090*/  @!P6 BRA `(.L_x_138) ;  /* 0x000000000074e947 */ /* 0x000fea0003800000 */
[----:B------:R-:W-:Y:S01]  /*80a0*/  ISETP.NE.AND P1, PT, R105, RZ, PT ;  /* 0x000000ff6900720c */ /* 0x000fe20003f25270 */
[----:B------:R-:W-:Y:S01]  /*80b0*/  BSSY B0, `(.L_x_139) ;  /* 0x0000009000007945 */ /* 0x000fe20003800000 */
[----:B------:R-:W-:Y:S11]  /*80c0*/  ISETP.NE.AND P0, PT, R71, RZ, PT ;  /* 0x000000ff4700720c */ /* 0x000ff60003f05270 */
[----:B------:R-:W-:Y:S05]  /*80d0*/  @P1 IMAD R0, R95, 0x1000, R88 ;  /* 0x000010005f001824 */ /* 0x000fea00078e0258 */
[----:B------:R-:W-:Y:S05]  /*80e0*/  @P1 IADD3 R3, PT, PT, R0, UR44, RZ ;  /* 0x0000002c00031c10 */ /* 0x000fea000fffe0ff */
[----:B------:R-:W-:Y:S01]  /*80f0*/  @P1 IMAD.IADD R3, R3, 0x1, R106 ;  /* 0x0000000103031824 */ /* 0x000fe200078e026a */
[----:B------:R-:W-:Y:S06]  /*8100*/  @P0 BRA `(.L_x_140) ;  /* 0x00000000000c0947 */ /* 0x000fec0003800000 */
[----:B------:R-:W-:Y:S04]  /*8110*/  SHF.L.U32 R2, R94, 0x1f, RZ ;  /* 0x0000001f5e027819 */ /* 0x000fe800000006ff */
[----:B------:R-:W2:Y:S02]  /*8120*/  SYNCS.PHASECHK.TRANS64.TRYWAIT P0, [R107+URZ+0x1a0], R2 ;  /* 0x0001a0026b0075a7 */ /* 0x000ea400080011ff */
[----:B--2---:R-:W-:Y:S05]  /*8130*/  @!P0 BRA `(.L_x_141) ;  /* 0x00000020001c8947 */ /* 0x004fea0003800000 */
.L_x_140:
[----:B------:R-:W-:Y:S05]  /*8140*/  BSYNC B0 ;  /* 0x0000000000007941 */ /* 0x000fea0003800000 */
.L_x_139:
[----:B------:R-:W-:Y:S01]  /*8150*/  ISETP.NE.AND P0, PT, R105, RZ, PT ;  /* 0x000000ff6900720c */ /* 0x000fe20003f05270 */
[----:B--2---:R-:W-:Y:S02]  /*8160*/  VIADD R107, R107, 0x1b0 ;  /* 0x000001b06b6b7836 */ /* 0x004fe40000000000 */
[----:B------:R-:W-:Y:S02]  /*8170*/  IMAD.U32 R2, RZ, RZ, UR45 ;  /* 0x0000002dff027e24 */ /* 0x000fe4000f8e00ff */
[----:B------:R-:W-:Y:S03]  /*8180*/  VIADD R95, R95, 0x1 ;  /* 0x000000015f5f7836 */ /* 0x000fe60000000000 */
[----:B------:R-:W-:Y:S05]  /*8190*/  PRMT R2, R2, 0x654, R107 ;  /* 0x0000065402027816 */ /* 0x000fea000000006b */
[----:B------:R2:W3:Y:S04]  /*81a0*/  @P0 LDS.128 R72, [R0+UR44+0x300] ;  /* 0x0003002c00480984 */ /* 0x0004e80008000c00 */
[----:B------:R2:W4:Y:S01]  /*81b0*/  @P0 LDS.128 R76, [R3+0x300] ;  /* 0x00030000034c0984 */ /* 0x0005220000000c00 */
        /* <DEDUP_REMOVED lines=11> */
.L_x_138:
[----:B------:R-:W-:Y:S05]  /*8270*/  BSYNC B1 ;  /* 0x0000000000017941 */ /* 0x000fea0003800000 */
.L_x_137:
[----:B--2---:R-:W-:Y:S05]  /*8280*/  VIADD R0, R39, 0x20 ;  /* 0x0000002027007836 */ /* 0x004fea0000000000 */
[----:B------:R-:W-:Y:S04]  /*8290*/  SHF.R.U32.HI R0, RZ, 0x15, R0 ;  /* 0x00000015ff007819 */ /* 0x000fe80000011600 */
[----:B------:R-:W-:Y:S11]  /*82a0*/  LOP3.LUT P0, RZ, R0, 0x3, R91, 0x48, !PT ;  /* 0x0000000300ff7812 */ /* 0x000ff6000780485b */
[----:B------:R-:W-:Y:S02]  /*82b0*/  @!UPT UIADD3 URZ, UPT, UPT, URZ, URZ, URZ ;  /* 0x000000fffffff290 */ /* 0x000fe4000fffe0ff */
[----:B------:R-:W-:Y:S05]  /*82c0*/  @!P0 BRA `(.L_x_142) ;  /* 0x0000000000408947 */ /* 0x000fea0003800000 */
[----:B------:R-:W2:Y:S01]  /*82d0*/  LDCU.64 UR8, c[0x4][0x70] ;  /* 0x01000e00ff0877ac */ /* 0x000ea20008000a00 */
[----:B------:R-:W-:Y:S01]  /*82e0*/  MOV R3, 0x0 ;  /* 0x0000000000037802 */ /* 0x000fe20000000f00 */
[----:B------:R-:W-:Y:S02]  /*82f0*/  HFMA2 R12, -RZ, RZ, 0, 5.9604644775390625e-08 ;  /* 0x00000001ff0c7431 */ /* 0x000fe400000001ff */
[----:B------:R-:W-:Y:S02]  /*8300*/  IMAD.MOV.U32 R8, RZ, RZ, 0x192 ;  /* 0x00000192ff087424 */ /* 0x000fe400078e00ff */
[----:B------:R-:W-:Y:S01]  /*8310*/  IMAD.MOV.U32 R13, RZ, RZ, RZ ;  /* 0x000000ffff0d7224 */ /* 0x000fe200078e00ff */
[----:B------:R-:W5:Y:S01]  /*8320*/  LDCU.64 UR6, c[0x4][0x78] ;  /* 0x01000f00ff0677ac */ /* 0x000f620008000a00 */
[----:B------:R-:W1:Y:S01]  /*8330*/  LDC.64 R2, c[0x4][R3] ;  /* 0x0100000003027b82 */ /* 0x000e620000000a00 */
[----:B------:R-:W3:Y:S01]  /*8340*/  LDCU.64 UR4, c[0x4][0x10] ;  /* 0x01000200ff0477ac */ /* 0x000ee20008000a00 */
[----:B--2---:R-:W-:Y:S01]  /*8350*/  MOV R5, UR9 ;  /* 0x0000000900057c02 */ /* 0x004fe20008000f00 */
[----:B------:R-:W-:Y:S01]  /*8360*/  IMAD.U32 R4, RZ, RZ, UR8 ;  /* 0x00000008ff047e24 */ /* 0x000fe2000f8e00ff */
[----:B-----5:R-:W-:Y:S01]  /*8370*/  MOV R7, UR7 ;  /* 0x0000000700077c02 */ /* 0x020fe20008000f00 */
[----:B------:R-:W-:Y:S01]  /*8380*/  IMAD.U32 R6, RZ, RZ, UR6 ;  /* 0x00000006ff067e24 */ /* 0x000fe2000f8e00ff */
[----:B---3--:R-:W-:Y:S01]  /*8390*/  MOV R11, UR5 ;  /* 0x00000005000b7c02 */ /* 0x008fe20008000f00 */
[----:B------:R-:W-:Y:S02]  /*83a0*/  IMAD.U32 R10, RZ, RZ, UR4 ;  /* 0x00000004ff0a7e24 */ /* 0x000fe4000f8e00ff */
[----:B------:R-:W-:Y:S07]  /*83b0*/  LEPC R20, `(.L_x_142) ;  /* 0x000000001014794e */ /* 0x000fee0000000000 */
[----:B-1--4-:R-:W-:Y:S05]  /*83c0*/  CALL.ABS.NOINC R2 ;  /* 0x0000000002007343 */ /* 0x012fea0003c00000 */
.L_x_142:
[----:B------:R-:W-:Y:S01]  /*83d0*/  ISETP.NE.AND P0, PT, R99, RZ, PT ;  /* 0x000000ff6300720c */ /* 0x000fe20003f05270 */
[----:B------:R-:W-:Y:S05]  /*83e0*/  WARPSYNC.ALL ;  /* 0x0000000000007948 */ /* 0x000fea0003800000 */
[----:B------:R-:W-:Y:S01]  /*83f0*/  R2UR UR4, R39 ;  /* 0x00000000270472ca */ /* 0x000fe200000e0000 */
[----:B------:R-:W-:Y:S01]  /*8400*/  BSSY.RECONVERGENT B0, `(.L_x_143) ;  /* 0x00000a0000007945 */ /* 0x000fe20003800200 */
[-C--:B---3--:R-:W-:Y:S02]  /*8410*/  F2FP.F16.E5M2.UNPACK_B R42, R72.reuse ;  /* 0x00000048ff2a723e */ /* 0x088fe400020004ff */
[----:B------:R-:W-:Y:S02]  /*8420*/  F2FP.F16.E5M2.UNPACK_B R72, R72.H1 ;  /* 0x00000048ff48723e */ /* 0x000fe400030004ff */
[-C--:B------:R-:W-:Y:S01]  /*8430*/  F2FP.F16.E5M2.UNPACK_B R46, R73.reuse ;  /* 0x00000049ff2e723e */ /* 0x080fe200020004ff */
[--C-:B------:R-:W-:Y:S01]  /*8440*/  HADD2.F32 R40, -RZ, R42.reuse.H0_H0 ;  /* 0x2000002aff287230 */ /* 0x100fe20000004100 */
[----:B------:R-:W-:Y:S01]  /*8450*/  F2FP.F16.E5M2.UNPACK_B R73, R73.H1 ;  /* 0x00000049ff49723e */ /* 0x000fe200030004ff */
[----:B------:R-:W-:Y:S01]  /*8460*/  HADD2.F32 R42, -RZ, R42.H1_H1 ;  /* 0x3000002aff2a7230 */ /* 0x000fe20000004100 */
[-C--:B------:R-:W-:Y:S01]  /*8470*/  F2FP.F16.E5M2.UNPACK_B R50, R74.reuse ;  /* 0x0000004aff32723e */ /* 0x080fe200020004ff */
[----:B------:R-:W-:Y:S01]  /*8480*/  HADD2.F32 R43, -RZ, R72.H0_H0 ;  /* 0x20000048ff2b7230 */ /* 0x000fe20000004100 */
[----:B------:R-:W-:Y:S01]  /*8490*/  F2FP.F16.E5M2.UNPACK_B R74, R74.H1 ;  /* 0x0000004aff4a723e */ /* 0x000fe200030004ff */
[----:B------:R-:W2:Y:S01]  /*84a0*/  LDTM.x32 R4, tmem[UR4+0x20] ;  /* 0x00002004000479ee */ /* 0x000ea200082c0000 */
[----:B------:R-:W-:Y:S01]  /*84b0*/  NOP ;  /* 0x0000000000007918 */ /* 0x000fe20000000000 */
[----:B------:R-:W-:Y:S01]  /*84c0*/  IADD3 R92, PT, PT, R92, 0x210, RZ ;  /* 0x000002105c5c7810 */ /* 0x000fe20007ffe0ff */
[--C-:B------:R-:W-:Y:S01]  /*84d0*/  HADD2.F32 R45, -RZ, R46.reuse.H0_H0 ;  /* 0x2000002eff2d7230 */ /* 0x100fe20000004100 */
[----:B------:R-:W-:Y:S01]  /*84e0*/  F2FP.F16.E5M2.UNPACK_B R54, R75 ;  /* 0x0000004bff36723e */ /* 0x000fe200020004ff */
[----:B------:R-:W-:Y:S01]  /*84f0*/  HADD2.F32 R46, -RZ, R46.H1_H1 ;  /* 0x3000002eff2e7230 */ /* 0x000fe20000004100 */
[----:B------:R-:W-:Y:S01]  /*8500*/  LOP3.LUT R92, R92, 0xfefffff8, RZ, 0xc0, !PT ;  /* 0xfefffff85c5c7812 */ /* 0x000fe200078ec0ff */
[--C-:B------:R-:W-:Y:S01]  /*8510*/  HADD2.F32 R49, -RZ, R50.reuse.H0_H0 ;  /* 0x20000032ff317230 */ /* 0x100fe20000004100 */
[----:B----4-:R-:W-:Y:S01]  /*8520*/  F2FP.F16.E5M2.UNPACK_B R58, R76 ;  /* 0x0000004cff3a723e */ /* 0x010fe200020004ff */
[----:B------:R-:W-:Y:S01]  /*8530*/  HADD2.F32 R50, -RZ, R50.H1_H1 ;  /* 0x30000032ff327230 */ /* 0x000fe20000004100 */
[----:B--2---:R2:W-:Y:S01]  /*8540*/  SYNCS.ARRIVE.TRANS64.RED.A1T0 RZ, [R92+URZ], RZ ;  /* 0x000000ff5cff79a7 */ /* 0x0045e200081004ff */
[--C-:B------:R-:W-:Y:S01]  /*8550*/  HADD2.F32 R53, -RZ, R54.reuse.H0_H0 ;  /* 0x20000036ff357230 */ /* 0x100fe20000004100 */
[----:B------:R-:W-:Y:S01]  /*8560*/  F2FP.F16.E5M2.UNPACK_B R62, R77 ;  /* 0x0000004dff3e723e */ /* 0x000fe200020004ff */
[----:B------:R-:W-:Y:S01]  /*8570*/  HADD2.F32 R54, -RZ, R54.H1_H1 ;  /* 0x30000036ff367230 */ /* 0x000fe20000004100 */
[----:B------:R-:W-:Y:S01]  /*8580*/  F2FP.F16.E5M2.UNPACK_B R66, R78 ;  /* 0x0000004eff42723e */ /* 0x000fe200020004ff */
[--C-:B------:R-:W-:Y:S01]  /*8590*/  HADD2.F32 R57, -RZ, R58.reuse.H0_H0 ;  /* 0x2000003aff397230 */ /* 0x100fe20000004100 */
[----:B------:R-:W-:Y:S01]  /*85a0*/  F2FP.F16.E5M2.UNPACK_B R70, R79 ;  /* 0x0000004fff46723e */ /* 0x000fe200020004ff */
[----:B------:R-:W-:Y:S01]  /*85b0*/  HADD2.F32 R58, -RZ, R58.H1_H1 ;  /* 0x3000003aff3a7230 */ /* 0x000fe20000004100 */
[----:B------:R-:W-:Y:S01]  /*85c0*/  F2FP.F16.E5M2.UNPACK_B R75, R75.H1 ;  /* 0x0000004bff4b723e */ /* 0x000fe200030004ff */
[--C-:B------:R-:W-:Y:S01]  /*85d0*/  HADD2.F32 R61, -RZ, R62.reuse.H0_H0 ;  /* 0x2000003eff3d7230 */ /* 0x100fe20000004100 */
[----:B------:R-:W-:Y:S01]  /*85e0*/  F2FP.F16.E5M2.UNPACK_B R76, R76.H1 ;  /* 0x0000004cff4c723e */ /* 0x000fe200030004ff */
[----:B------:R-:W-:Y:S01]  /*85f0*/  HADD2.F32 R63, -RZ, R62.H1_H1 ;  /* 0x3000003eff3f7230 */ /* 0x000fe20000004100 */
[----:B------:R-:W-:Y:S01]  /*8600*/  F2FP.F16.E5M2.UNPACK_B R77, R77.H1 ;  /* 0x0000004dff4d723e */ /* 0x000fe200030004ff */
[--C-:B------:R-:W-:Y:S02]  /*8610*/  HADD2.F32 R65, -RZ, R66.reuse.H0_H0 ;  /* 0x20000042ff417230 */ /* 0x100fe40000004100 */
[C---:B------:R-:W-:Y:S01]  /*8620*/  FMUL R4, R38.reuse, R4 ;  /* 0x0000000426047220 */ /* 0x040fe20000400000 */
        /* <DEDUP_REMOVED lines=16> */
[--C-:B------:R-:W-:Y:S02]  /*8730*/  HADD2.F32 R69, -RZ, R70.reuse.H0_H0 ;  /* 0x20000046ff457230 */ /* 0x100fe40000004100 */
[C---:B------:R-:W-:Y:S01]  /*8740*/  FMUL R28, R38.reuse, R32 ;  /* 0x00000020261c7220 */ /* 0x040fe20000400000 */
[----:B------:R-:W-:Y:S02]  /*8750*/  HADD2.F32 R70, -RZ, R70.H1_H1 ;  /* 0x30000046ff467230 */ /* 0x000fe40000004100 */
[C---:B------:R-:W-:Y:S01]  /*8760*/  FMUL R29, R38.reuse, R33 ;  /* 0x00000021261d7220 */ /* 0x040fe20000400000 */
[----:B------:R-:W-:Y:S02]  /*8770*/  HADD2.F32 R44, -RZ, R72.H1_H1 ;  /* 0x30000048ff2c7230 */ /* 0x000fe40000004100 */
[C---:B------:R-:W-:Y:S01]  /*8780*/  FMUL R6, R38.reuse, R6 ;  /* 0x0000000626067220 */ /* 0x040fe20000400000 */
[C---:B------:R-:W-:Y:S01]  /*8790*/  FMUL R7, R38.reuse, R7 ;  /* 0x0000000726077220 */ /* 0x040fe20000400000 */
[--C-:B------:R-:W-:Y:S02]  /*87a0*/  HADD2.F32 R47, -RZ, R73.reuse.H0_H0 ;  /* 0x20000049ff2f7230 */ /* 0x100fe40000004100 */
[C---:B------:R-:W-:Y:S01]  /*87b0*/  FMUL R10, R38.reuse, R10 ;  /* 0x0000000a260a7220 */ /* 0x040fe20000400000 */
[C---:B------:R-:W-:Y:S01]  /*87c0*/  FFMA R6, R41.reuse, R43, R6 ;  /* 0x0000002b29067223 */ /* 0x040fe20000000006 */
[----:B------:R-:W-:Y:S02]  /*87d0*/  HADD2.F32 R48, -RZ, R73.H1_H1 ;  /* 0x30000049ff307230 */ /* 0x000fe40000004100 */
[C---:B------:R-:W-:Y:S01]  /*87e0*/  FFMA R7, R41.reuse, R44, R7 ;  /* 0x0000002c29077223 */ /* 0x040fe20000000007 */
[C---:B------:R-:W-:Y:S01]  /*87f0*/  FFMA R8, R41.reuse, R45, R8 ;  /* 0x0000002d29087223 */ /* 0x040fe20000000008 */
[C---:B------:R-:W-:Y:S01]  /*8800*/  FFMA R9, R41.reuse, R46, R9 ;  /* 0x0000002e29097223 */ /* 0x040fe20000000009 */
[----:B------:R-:W-:Y:S01]  /*8810*/  FFMA R10, R41, R47, R10 ;  /* 0x0000002f290a7223 */ /* 0x000fe2000000000a */
[C---:B------:R-:W-:Y:S01]  /*8820*/  FMUL R11, R38.reuse, R11 ;  /* 0x0000000b260b7220 */ /* 0x040fe20000400000 */
[----:B------:R-:W-:Y:S01]  /*8830*/  F2FP.F16.E5M2.UNPACK_B R78, R78.H1 ;  /* 0x0000004eff4e723e */ /* 0x000fe200030004ff */
[--C-:B------:R-:W-:Y:S01]  /*8840*/  HADD2.F32 R51, -RZ, R74.reuse.H0_H0 ;  /* 0x2000004aff337230 */ /* 0x100fe20000004100 */
[----:B-1----:R-:W-:Y:S01]  /*8850*/  F2FP.SATFINITE.E5M2.F32.PACK_AB_MERGE_C R100, R7, R6, RZ ;  /* 0x000000060764723e */ /* 0x002fe200048060ff */
[C---:B------:R-:W-:Y:S01]  /*8860*/  FFMA R11, R41.reuse, R48, R11 ;  /* 0x00000030290b7223 */ /* 0x040fe2000000000b */
[C---:B------:R-:W-:Y:S01]  /*8870*/  FFMA R12, R41.reuse, R49, R12 ;  /* 0x00000031290c7223 */ /* 0x040fe2000000000c */
[----:B------:R-:W-:Y:S01]  /*8880*/  FFMA R13, R41, R50, R13 ;  /* 0x00000032290d7223 */ /* 0x000fe2000000000d */
[----:B------:R-:W-:Y:S01]  /*8890*/  F2FP.SATFINITE.E5M2.F32.PACK_AB_MERGE_C R100, R5, R4, R100 ;  /* 0x000000040564723e */ /* 0x000fe20004806064 */
[----:B------:R-:W-:Y:S01]  /*88a0*/  HADD2.F32 R52, -RZ, R74.H1_H1 ;  /* 0x3000004aff347230 */ /* 0x000fe20000004100 */
[----:B------:R-:W-:Y:S01]  /*88b0*/  F2FP.SATFINITE.E5M2.F32.PACK_AB_MERGE_C R101, R11, R10, RZ ;  /* 0x0000000a0b65723e */ /* 0x000fe200048060ff */
[C---:B------:R-:W-:Y:S01]  /*88c0*/  FMUL R14, R38.reuse, R14 ;  /* 0x0000000e260e7220 */ /* 0x040fe20000400000 */
[C---:B------:R-:W-:Y:S01]  /*88d0*/  FMUL R15, R38.reuse, R15 ;  /* 0x0000000f260f7220 */ /* 0x040fe20000400000 */
[--C-:B------:R-:W-:Y:S01]  /*88e0*/  HADD2.F32 R55, -RZ, R75.reuse.H0_H0 ;  /* 0x2000004bff377230 */ /* 0x100fe20000004100 */
[----:B------:R-:W-:Y:S01]  /*88f0*/  F2FP.SATFINITE.E5M2.F32.PACK_AB_MERGE_C R101, R9, R8, R101 ;  /* 0x000000080965723e */ /* 0x000fe20004806065 */
[C---:B------:R-:W-:Y:S01]  /*8900*/  FFMA R14, R41.reuse, R51, R14 ;  /* 0x00000033290e7223 */ /* 0x040fe2000000000e */
[C---:B------:R-:W-:Y:S01]  /*8910*/  FFMA R15, R41.reuse, R52, R15 ;  /* 0x00000034290f7223 */ /* 0x040fe2000000000f */
[C---:B------:R-:W-:Y:S01]  /*8920*/  FFMA R16, R41.reuse, R53, R16 ;  /* 0x0000003529107223 */ /* 0x040fe20000000010 */
[C---:B------:R-:W-:Y:S01]  /*8930*/  FFMA R17, R41.reuse, R54, R17 ;  /* 0x0000003629117223 */ /* 0x040fe20000000011 */
        /* <DEDUP_REMOVED lines=15> */
[C---:B------:R-:W-:Y:S01]  /*8a30*/  FFMA R23, R41.reuse, R60, R23 ;  /* 0x0000003c29177223 */ /* 0x040fe20000000017 */
[C---:B------:R-:W-:Y:S01]  /*8a40*/  FMUL R27, R38.reuse, R27 ;  /* 0x0000001b261b7220 */ /* 0x040fe20000400000 */
[C---:B------:R-:W-:Y:S01]  /*8a50*/  FFMA R0, R41.reuse, R61, R0 ;  /* 0x0000003d29007223 */ /* 0x040fe20000000000 */
[----:B------:R-:W-:Y:S01]  /*8a60*/  F2FP.F16.E5M2.UNPACK_B R79, R79.H1 ;  /* 0x0000004fff4f723e */ /* 0x000fe200030004ff */
        /* <DEDUP_REMOVED lines=16> */
[----:B------:R-:W-:Y:S01]  /*8b70*/  FFMA R28, R41, R69, R28 ;  /* 0x00000045291c7223 */ /* 0x000fe2000000001c */
[----:B------:R-:W-:Y:S01]  /*8b80*/  F2FP.SATFINITE.E5M2.F32.PACK_AB_MERGE_C R103, R19, R18, RZ ;  /* 0x000000121367723e */ /* 0x000fe200048060ff */
        /* <DEDUP_REMOVED lines=14> */
[----:B--2---:R-:W-:Y:S03]  /*8c70*/  IADD3 R92, PT, PT, R36, 0x1, RZ ;  /* 0x00000001245c7810 */ /* 0x004fe60007ffe0ff */
        /* <DEDUP_REMOVED lines=10> */
[----:B------:R-:W-:Y:S02]  /*8d20*/  UIADD3 UR13, UPT, UPT, UR49, 0x20, URZ ;  /* 0x00000020310d7890 */ /* 0x000fe4000fffe0ff */
[----:B------:R-:W-:Y:S01]  /*8d30*/  UIADD3 UR12, UPT, UPT, UR44, 0x3300, URZ ;  /* 0x000033002c0c7890 */ /* 0x000fe2000fffe0ff */
[----:B------:R-:W-:Y:S01]  /*8d40*/  UMOV UR14, UR50 ;  /* 0x00000032000e7c82 */ /* 0x000fe20008000000 */
[----:B------:R-:W-:Y:S01]  /*8d50*/  UMOV UR15, UR36 ;  /* 0x00000024000f7c82 */ /* 0x000fe20008000000 */
[----:B------:R-:W-:Y:S02]  /*8d60*/  UIADD3 UR9, UPT, UPT, UR49, 0x60, URZ ;  /* 0x0000006031097890 */ /* 0x000fe4000fffe0ff */
[----:B------:R-:W-:Y:S01]  /*8d70*/  UIADD3 UR8, UPT, UPT, UR44, 0x3b00, URZ ;  /* 0x00003b002c087890 */ /* 0x000fe2000fffe0ff */
[----:B------:R-:W-:Y:S01]  /*8d80*/  UMOV UR10, UR50 ;  /* 0x00000032000a7c82 */ /* 0x000fe20008000000 */
[----:B------:R-:W-:Y:S01]  /*8d90*/  UMOV UR11, UR36 ;  /* 0x00000024000b7c82 */ /* 0x000fe20008000000 */
[----:B--2---:R-:W-:Y:S04]  /*8da0*/  UIADD3 UR4, UP0, UPT, UR6, 0x680, URZ ;  /* 0x0000068006047890 */ /* 0x004fe8000ff1e0ff */
[----:B------:R-:W-:Y:S09]  /*8db0*/  UIADD3.X UR5, UPT, UPT, URZ, UR7, URZ, UP0, !UPT ;  /* 0x00000007ff057290 */ /* 0x000ff200087fe4ff */
[----:B------:R2:W-:Y:S01]  /*8dc0*/  UTMASTG.3D [UR12], [UR4] ;  /* 0x0000000c040073b5 */ /* 0x0005e20008010000 */
[----:B------:R2:W-:Y:S01]  /*8dd0*/  UTMASTG.3D [UR8], [UR4] ;  /* 0x00000008040073b5 */ /* 0x0005e20008010000 */
[----:B------:R0:W-:Y:S01]  /*8de0*/  UTMACMDFLUSH ;  /* 0x00000000000079b7 */ /* 0x0001e20000000000 */
[----:B--2---:R-:W-:Y:S04]  /*8df0*/  DEPBAR.LE SB0, 0x1 ;  /* 0x000080400000791a */ /* 0x004fe80000000000 */
.L_x_144:
[----:B------:R-:W-:Y:S05]  /*8e00*/  BSYNC.RECONVERGENT B0 ;  /* 0x0000000000007941 */ /* 0x000fea0003800200 */
.L_x_143:
[----:B------:R-:W-:Y:S01]  /*8e10*/  BAR.SYNC.DEFER_BLOCKING 0x1, 0x80 ;  /* 0x0042000000007b1d */ /* 0x000fe20000010000 */
[----:B------:R-:W-:Y:S01]  /*8e20*/  ISETP.NE.AND P0, PT, R93, 0x2, PT ;  /* 0x000000025d00780c */ /* 0x000fe20003f05270 */
[----:B------:R-:W-:Y:S01]  /*8e30*/  UISETP.NE.AND UP0, UPT, UR46, URZ, UPT ;  /* 0x000000ff2e00728c */ /* 0x000fe2000bf05270 */
[----:B------:R-:W-:Y:S01]  /*8e40*/  ISETP.NE.AND P1, PT, R92, 0x4, PT ;  /* 0x000000045c00780c */ /* 0x000fe20003f25270 */
[----:B------:R-:W-:Y:S01]  /*8e50*/  UIADD3 UR28, UPT, UPT, UR37, UR62, URZ ;  /* 0x0000003e251c7290 */ /* 0x000fe2000fffe0ff */
[----:B------:R-:W-:Y:S01]  /*8e60*/  SEL R3, RZ, 0x1, P0 ;  /* 0x00000001ff037807 */ /* 0x000fe20000000000 */
[----:B------:R-:W-:Y:S01]  /*8e70*/  UIADD3 UR20, UPT, UPT, UR38, UR61, URZ ;  /* 0x0000003d26147290 */ /* 0x000fe2000fffe0ff */
[----:B------:R-:W-:Y:S02]  /*8e80*/  SEL R0, RZ, 0x1, P1 ;  /* 0x00000001ff007807 */ /* 0x000fe40000800000 */
[----:B------:R-:W-:Y:S02]  /*8e90*/  LOP3.LUT R96, R96, R3, RZ, 0x3c, !PT ;  /* 0x0000000360607212 */ /* 0x000fe400078e3cff */
[----:B------:R-:W-:Y:S02]  /*8ea0*/  LOP3.LUT R97, R97, R0, RZ, 0x3c, !PT ;  /* 0x0000000061617212 */ /* 0x000fe400078e3cff */
[----:B------:R-:W-:Y:S02]  /*8eb0*/  SEL R93, R93, RZ, P0 ;  /* 0x000000ff5d5d7207 */ /* 0x000fe40000000000 */
[----:B------:R-:W-:Y:S01]  /*8ec0*/  SEL R36, R92, RZ, P1 ;  /* 0x000000ff5c247207 */ /* 0x000fe20000800000 */
[----:B------:R-:W-:Y:S01]  /*8ed0*/  UMOV UR36, UR59 ;  /* 0x0000003b00247c82 */ /* 0x000fe20008000000 */
[----:B------:R-:W-:Y:S05]  /*8ee0*/  BRA.U UP0, `(.L_x_145) ;  /* 0xffffffd500907547 */ /* 0x000fea000b83ffff */
[----:B------:R-:W-:Y:S05]  /*8ef0*/  EXIT ;  /* 0x000000000000794d */ /* 0x000fea0003800000 */
.L_x_25:
[----:B---3--:R3:W4:Y:S02]  /*8f00*/  SYNCS.PHASECHK.TRANS64.TRYWAIT P0, [R3+URZ+0x240], R2 ;  /* 0x00024002030075a7 */ /* 0x00872400080011ff */
[----:B----4-:R-:W-:Y:S05]  /*8f10*/  @!P0 NANOSLEEP.SYNCS 0x989680 ;  /* 0x009896800000895d */ /* 0x010fea0003900000 */
[----:B------:R-:W4:Y:S02]  /*8f20*/  @!P0 SYNCS.PHASECHK.TRANS64 P0, [R3+URZ+0x240], R2 ;  /* 0x00024002030085a7 */ /* 0x000f2400080010ff */
[----:B----4-:R-:W-:Y:S05]  /*8f30*/  @!P0 BRA `(.L_x_25) ;  /* 0xfffffffc00f08947 */ /* 0x010fea000383ffff */
[----:B------:R-:W-:Y:S05]  /*8f40*/  BRA `(.L_x_146) ;  /* 0xffffff8c00b87947 */ /* 0x000fea000383ffff */
.L_x_28:
[----:B--2---:R-:W-:-:S07]  /*8f50*/  MOV R0, UR33 ;  /* 0x0000002100007c02 */ /* 0x004fce0008000f00 */
.L_x_147:
[----:B--2---:R2:W3:Y:S02]  /*8f60*/  SYNCS.PHASECHK.TRANS64.TRYWAIT P0, [R0+URZ+0xd0], R3 ;  /* 0x0000d003000075a7 */ /* 0x0044e400080011ff */
[----:B---3--:R-:W-:Y:S05]  /*8f70*/  @!P0 NANOSLEEP.SYNCS 0x989680 ;  /* 0x009896800000895d */ /* 0x008fea0003900000 */
[----:B------:R-:W3:Y:S02]  /*8f80*/  @!P0 SYNCS.PHASECHK.TRANS64 P0, [R0+URZ+0xd0], R3 ;  /* 0x0000d003000085a7 */ /* 0x000ee400080010ff */
[----:B---3--:R-:W-:Y:S05]  /*8f90*/  @!P0 BRA `(.L_x_147) ;  /* 0xfffffffc00f08947 */ /* 0x008fea000383ffff */
[----:B------:R-:W-:Y:S05]  /*8fa0*/  BRA `(.L_x_27) ;  /* 0xffffff9000107947 */ /* 0x000fea000383ffff */
.L_x_35:
[----:B-1----:R-:W-:-:S07]  /*8fb0*/  MOV R0, UR17 ;  /* 0x0000001100007c02 */ /* 0x002fce0008000f00 */
.L_x_148:
[----:B-1----:R1:W2:Y:S02]  /*8fc0*/  SYNCS.PHASECHK.TRANS64.TRYWAIT P0, [R0+URZ+0xd0], R3 ;  /* 0x0000d003000075a7 */ /* 0x0022a400080011ff */
[----:B--2---:R-:W-:Y:S05]  /*8fd0*/  @!P0 NANOSLEEP.SYNCS 0x989680 ;  /* 0x009896800000895d */ /* 0x004fea0003900000 */
[----:B------:R-:W2:Y:S02]  /*8fe0*/  @!P0 SYNCS.PHASECHK.TRANS64 P0, [R0+URZ+0xd0], R3 ;  /* 0x0000d003000085a7 */ /* 0x000ea400080010ff */
[----:B--2---:R-:W-:Y:S05]  /*8ff0*/  @!P0 BRA `(.L_x_148) ;  /* 0xfffffffc00f08947 */ /* 0x004fea000383ffff */
[----:B------:R-:W-:Y:S05]  /*9000*/  BRA `(.L_x_34) ;  /* 0xffffff9000d87947 */ /* 0x000fea000383ffff */
.L_x_40:
[----:B-1----:R1:W2:Y:S02]  /*9010*/  SYNCS.PHASECHK.TRANS64.TRYWAIT P0, [R3+URZ+0x1d0], R0 ;  /* 0x0001d000030075a7 */ /* 0x0022a400080011ff */
[----:B--2---:R-:W-:Y:S05]  /*9020*/  @!P0 NANOSLEEP.SYNCS 0x989680 ;  /* 0x009896800000895d */ /* 0x004fea0003900000 */
[----:B------:R-:W2:Y:S02]  /*9030*/  @!P0 SYNCS.PHASECHK.TRANS64 P0, [R3+URZ+0x1d0], R0 ;  /* 0x0001d000030085a7 */ /* 0x000ea400080010ff */
[----:B--2---:R-:W-:Y:S05]  /*9040*/  @!P0 BRA `(.L_x_40) ;  /* 0xfffffffc00f08947 */ /* 0x004fea000383ffff */
[----:B------:R-:W-:Y:S05]  /*9050*/  BRA `(.L_x_149) ;  /* 0xffffff9400887947 */ /* 0x000fea000383ffff */
.L_x_44:
[----:B-1----:R-:W-:-:S07]  /*9060*/  MOV R0, UR4 ;  /* 0x0000000400007c02 */ /* 0x002fce0008000f00 */
.L_x_150:
[----:B-1----:R1:W2:Y:S02]  /*9070*/  SYNCS.PHASECHK.TRANS64.TRYWAIT P0, [R0+URZ], R3 ;  /* 0x00000003000075a7 */ /* 0x0022a400080011ff */
[----:B--2---:R-:W-:Y:S05]  /*9080*/  @!P0 NANOSLEEP.SYNCS 0x989680 ;  /* 0x009896800000895d */ /* 0x004fea0003900000 */
[----:B------:R-:W2:Y:S02]  /*9090*/  @!P0 SYNCS.PHASECHK.TRANS64 P0, [R0+URZ], R3 ;  /* 0x00000003000085a7 */ /* 0x000ea400080010ff */
[----:B--2---:R-:W-:Y:S05]  /*90a0*/  @!P0 BRA `(.L_x_150) ;  /* 0xfffffffc00f08947 */ /* 0x004fea000383ffff */
[----:B------:R-:W-:Y:S05]  /*90b0*/  BRA `(.L_x_151) ;  /* 0xffffff9c002c7947 */ /* 0x000fea000383ffff */
.L_x_45:
[----:B------:R-:W-:-:S07]  /*90c0*/  MOV R0, UR5 ;  /* 0x0000000500007c02 */ /* 0x000fce0008000f00 */
.L_x_152:
[----:B-1----:R1:W2:Y:S02]  /*90d0*/  SYNCS.PHASECHK.TRANS64.TRYWAIT P0, [R0+URZ], R3 ;  /* 0x00000003000075a7 */ /* 0x0022a400080011ff */
[----:B--2---:R-:W-:Y:S05]  /*90e0*/  @!P0 NANOSLEEP.SYNCS 0x989680 ;  /* 0x009896800000895d */ /* 0x004fea0003900000 */
[----:B------:R-:W2:Y:S02]  /*90f0*/  @!P0 SYNCS.PHASECHK.TRANS64 P0, [R0+URZ], R3 ;  /* 0x00000003000085a7 */ /* 0x000ea400080010ff */
[----:B--2---:R-:W-:Y:S05]  /*9100*/  @!P0 BRA `(.L_x_152) ;  /* 0xfffffffc00f08947 */ /* 0x004fea000383ffff */
[----:B------:R-:W-:Y:S05]  /*9110*/  BRA `(.L_x_153) ;  /* 0xffffff9c00387947 */ /* 0x000fea000383ffff */
.L_x_46:
[----:B------:R-:W-:-:S07]  /*9120*/  MOV R0, UR5 ;  /* 0x0000000500007c02 */ /* 0x000fce0008000f00 */
.L_x_154:
[----:B-1----:R1:W2:Y:S02]  /*9130*/  SYNCS.PHASECHK.TRANS64.TRYWAIT P0, [R0+URZ], R3 ;  /* 0x00000003000075a7 */ /* 0x0022a400080011ff */
[----:B--2---:R-:W-:Y:S05]  /*9140*/  @!P0 NANOSLEEP.SYNCS 0x989680 ;  /* 0x009896800000895d */ /* 0x004fea0003900000 */
[----:B------:R-:W2:Y:S02]  /*9150*/  @!P0 SYNCS.PHASECHK.TRANS64 P0, [R0+URZ], R3 ;  /* 0x00000003000085a7 */ /* 0x000ea400080010ff */
[----:B--2---:R-:W-:Y:S05]  /*9160*/  @!P0 BRA `(.L_x_154) ;  /* 0xfffffffc00f08947 */ /* 0x004fea000383ffff */
[----:B------:R-:W-:Y:S05]  /*9170*/  BRA `(.L_x_155) ;  /* 0xffffff9c00447947 */ /* 0x000fea000383ffff */
.L_x_47:
[----:B------:R-:W-:-:S07]  /*9180*/  MOV R0, UR5 ;  /* 0x0000000500007c02 */ /* 0x000fce0008000f00 */
.L_x_156:
[----:B-1----:R1:W2:Y:S02]  /*9190*/  SYNCS.PHASECHK.TRANS64.TRYWAIT P0, [R0+URZ], R3 ;  /* 0x00000003000075a7 */ /* 0x0022a400080011ff */
[----:B--2---:R-:W-:Y:S05]  /*91a0*/  @!P0 NANOSLEEP.SYNCS 0x989680 ;  /* 0x009896800000895d */ /* 0x004fea0003900000 */
[----:B------:R-:W2:Y:S02]  /*91b0*/  @!P0 SYNCS.PHASECHK.TRANS64 P0, [R0+URZ], R3 ;  /* 0x00000003000085a7 */ /* 0x000ea400080010ff */
[----:B--2---:R-:W-:Y:S05]  /*91c0*/  @!P0 BRA `(.L_x_156) ;  /* 0xfffffffc00f08947 */ /* 0x004fea000383ffff */
[----:B------:R-:W-:Y:S05]  /*91d0*/  BRA `(.L_x_157) ;  /* 0xffffff9c00507947 */ /* 0x000fea000383ffff */
.L_x_48:
[----:B------:R-:W-:-:S07]  /*91e0*/  MOV R0, UR5 ;  /* 0x0000000500007c02 */ /* 0x000fce0008000f00 */
.L_x_158:
[----:B-1----:R1:W2:Y:S02]  /*91f0*/  SYNCS.PHASECHK.TRANS64.TRYWAIT P0, [R0+URZ], R3 ;  /* 0x00000003000075a7 */ /* 0x0022a400080011ff */
[----:B--2---:R-:W-:Y:S05]  /*9200*/  @!P0 NANOSLEEP.SYNCS 0x989680 ;  /* 0x009896800000895d */ /* 0x004fea0003900000 */
[----:B------:R-:W2:Y:S02]  /*9210*/  @!P0 SYNCS.PHASECHK.TRANS64 P0, [R0+URZ], R3 ;  /* 0x00000003000085a7 */ /* 0x000ea400080010ff */
[----:B--2---:R-:W-:Y:S05]  /*9220*/  @!P0 BRA `(.L_x_158) ;  /* 0xfffffffc00f08947 */ /* 0x004fea000383ffff */
[----:B------:R-:W-:Y:S05]  /*9230*/  BRA `(.L_x_159) ;  /* 0xffffff9c005c7947 */ /* 0x000fea000383ffff */
.L_x_49:
[----:B------:R-:W-:-:S07]  /*9240*/  MOV R0, UR5 ;  /* 0x0000000500007c02 */ /* 0x000fce0008000f00 */
.L_x_160:
[----:B-1----:R1:W2:Y:S02]  /*9250*/  SYNCS.PHASECHK.TRANS64.TRYWAIT P0, [R0+URZ], R3 ;  /* 0x00000003000075a7 */ /* 0x0022a400080011ff */
[----:B--2---:R-:W-:Y:S05]  /*9260*/  @!P0 NANOSLEEP.SYNCS 0x989680 ;  /* 0x009896800000895d */ /* 0x004fea0003900000 */
[----:B------:R-:W2:Y:S02]  /*9270*/  @!P0 SYNCS.PHASECHK.TRANS64 P0, [R0+URZ], R3 ;  /* 0x00000003000085a7 */ /* 0x000ea400080010ff */
[----:B--2---:R-:W-:Y:S05]  /*9280*/  @!P0 BRA `(.L_x_160) ;  /* 0xfffffffc00f08947 */ /* 0x004fea000383ffff */
[----:B------:R-:W-:Y:S05]  /*9290*/  BRA `(.L_x_161) ;  /* 0xffffff9c00687947 */ /* 0x000fea000383ffff */
.L_x_50:
[----:B------:R-:W-:-:S07]  /*92a0*/  MOV R0, UR5 ;  /* 0x0000000500007c02 */ /* 0x000fce0008000f00 */
.L_x_162:
[----:B-1----:R1:W2:Y:S02]  /*92b0*/  SYNCS.PHASECHK.TRANS64.TRYWAIT P0, [R0+URZ], R3 ;  /* 0x00000003000075a7 */ /* 0x0022a400080011ff */
[----:B--2---:R-:W-:Y:S05]  /*92c0*/  @!P0 NANOSLEEP.SYNCS 0x989680 ;  /* 0x009896800000895d */ /* 0x004fea0003900000 */
[----:B------:R-:W2:Y:S02]  /*92d0*/  @!P0 SYNCS.PHASECHK.TRANS64 P0, [R0+URZ], R3 ;  /* 0x00000003000085a7 */ /* 0x000ea400080010ff */
[----:B--2---:R-:W-:Y:S05]  /*92e0*/  @!P0 BRA `(.L_x_162) ;  /* 0xfffffffc00f08947 */ /* 0x004fea000383ffff */
[----:B------:R-:W-:Y:S05]  /*92f0*/  BRA `(.L_x_163) ;  /* 0xffffff9c00747947 */ /* 0x000fea000383ffff */
.L_x_51:
[----:B------:R-:W-:-:S07]  /*9300*/  MOV R0, UR5 ;  /* 0x0000000500007c02 */ /* 0x000fce0008000f00 */
.L_x_164:
[----:B-1----:R1:W2:Y:S02]  /*9310*/  SYNCS.PHASECHK.TRANS64.TRYWAIT P0, [R0+URZ], R3 ;  /* 0x00000003000075a7 */ /* 0x0022a400080011ff */
[----:B--2---:R-:W-:Y:S05]  /*9320*/  @!P0 NANOSLEEP.SYNCS 0x989680 ;  /* 0x009896800000895d */ /* 0x004fea0003900000 */
[----:B------:R-:W2:Y:S02]  /*9330*/  @!P0 SYNCS.PHASECHK.TRANS64 P0, [R0+URZ], R3 ;  /* 0x00000003000085a7 */ /* 0x000ea400080010ff */
[----:B--2---:R-:W-:Y:S05]  /*9340*/  @!P0 BRA `(.L_x_164) ;  /* 0xfffffffc00f08947 */ /* 0x004fea000383ffff */
[----:B------:R-:W-:Y:S05]  /*9350*/  BRA `(.L_x_165) ;  /* 0xffffff9c00807947 */ /* 0x000fea000383ffff */
.L_x_52:
[----:B------:R-:W-:-:S07]  /*9360*/  MOV R0, UR5 ;  /* 0x0000000500007c02 */ /* 0x000fce0008000f00 */
.L_x_166:
[----:B-1----:R1:W2:Y:S02]  /*9370*/  SYNCS.PHASECHK.TRANS64.TRYWAIT P0, [R0+URZ], R3 ;  /* 0x00000003000075a7 */ /* 0x0022a400080011ff */
[----:B--2---:R-:W-:Y:S05]  /*9380*/  @!P0 NANOSLEEP.SYNCS 0x989680 ;  /* 0x009896800000895d */ /* 0x004fea0003900000 */
[----:B------:R-:W2:Y:S02]  /*9390*/  @!P0 SYNCS.PHASECHK.TRANS64 P0, [R0+URZ], R3 ;  /* 0x00000003000085a7 */ /* 0x000ea400080010ff */
[----:B--2---:R-:W-:Y:S05]  /*93a0*/  @!P0 BRA `(.L_x_166) ;  /* 0xfffffffc00f08947 */ /* 0x004fea000383ffff */
[----:B------:R-:W-:Y:S05]  /*93b0*/  BRA `(.L_x_167) ;  /* 0xffffff9c008c7947 */ /* 0x000fea000383ffff */
.L_x_53:
[----:B------:R-:W-:-:S07]  /*93c0*/  MOV R0, UR5 ;  /* 0x0000000500007c02 */ /* 0x000fce0008000f00 */
.L_x_168:
[----:B-1----:R1:W2:Y:S02]  /*93d0*/  SYNCS.PHASECHK.TRANS64.TRYWAIT P0, [R0+URZ], R3 ;  /* 0x00000003000075a7 */ /* 0x0022a400080011ff */
[----:B--2---:R-:W-:Y:S05]  /*93e0*/  @!P0 NANOSLEEP.SYNCS 0x989680 ;  /* 0x009896800000895d */ /* 0x004fea0003900000 */
[----:B------:R-:W2:Y:S02]  /*93f0*/  @!P0 SYNCS.PHASECHK.TRANS64 P0, [R0+URZ], R3 ;  /* 0x00000003000085a7 */ /* 0x000ea400080010ff */
[----:B--2---:R-:W-:Y:S05]  /*9400*/  @!P0 BRA `(.L_x_168) ;  /* 0xfffffffc00f08947 */ /* 0x004fea000383ffff */
[----:B------:R-:W-:Y:S05]  /*9410*/  BRA `(.L_x_169) ;  /* 0xffffff9c00987947 */ /* 0x000fea000383ffff */
.L_x_54:
[----:B------:R-:W-:-:S07]  /*9420*/  MOV R0, UR5 ;  /* 0x0000000500007c02 */ /* 0x000fce0008000f00 */
.L_x_170:
[----:B-1----:R1:W2:Y:S02]  /*9430*/  SYNCS.PHASECHK.TRANS64.TRYWAIT P0, [R0+URZ], R3 ;  /* 0x00000003000075a7 */ /* 0x0022a400080011ff */
[----:B--2---:R-:W-:Y:S05]  /*9440*/  @!P0 NANOSLEEP.SYNCS 0x989680 ;  /* 0x009896800000895d */ /* 0x004fea0003900000 */
[----:B------:R-:W2:Y:S02]  /*9450*/  @!P0 SYNCS.PHASECHK.TRANS64 P0, [R0+URZ], R3 ;  /* 0x00000003000085a7 */ /* 0x000ea400080010ff */
[----:B--2---:R-:W-:Y:S05]  /*9460*/  @!P0 BRA `(.L_x_170) ;  /* 0xfffffffc00f08947 */ /* 0x004fea000383ffff */
[----:B------:R-:W-:Y:S05]  /*9470*/  BRA `(.L_x_171) ;  /* 0xffffff9c00a47947 */ /* 0x000fea000383ffff */
.L_x_55:
[----:B------:R-:W-:-:S07]  /*9480*/  MOV R0, UR5 ;  /* 0x0000000500007c02 */ /* 0x000fce0008000f00 */
.L_x_172:
[----:B-1----:R1:W2:Y:S02]  /*9490*/  SYNCS.PHASECHK.TRANS64.TRYWAIT P0, [R0+URZ], R3 ;  /* 0x00000003000075a7 */ /* 0x0022a400080011ff */
[----:B--2---:R-:W-:Y:S05]  /*94a0*/  @!P0 NANOSLEEP.SYNCS 0x989680 ;  /* 0x009896800000895d */ /* 0x004fea0003900000 */
[----:B------:R-:W2:Y:S02]  /*94b0*/  @!P0 SYNCS.PHASECHK.TRANS64 P0, [R0+URZ], R3 ;  /* 0x00000003000085a7 */ /* 0x000ea400080010ff */
[----:B--2---:R-:W-:Y:S05]  /*94c0*/  @!P0 BRA `(.L_x_172) ;  /* 0xfffffffc00f08947 */ /* 0x004fea000383ffff */
[----:B------:R-:W-:Y:S05]  /*94d0*/  BRA `(.L_x_173) ;  /* 0xffffff9c00b07947 */ /* 0x000fea000383ffff */
.L_x_56:
[----:B------:R-:W-:-:S07]  /*94e0*/  MOV R0, UR5 ;  /* 0x0000000500007c02 */ /* 0x000fce0008000f00 */
.L_x_174:
[----:B-1----:R1:W2:Y:S02]  /*94f0*/  SYNCS.PHASECHK.TRANS64.TRYWAIT P0, [R0+URZ], R3 ;  /* 0x00000003000075a7 */ /* 0x0022a400080011ff */
[----:B--2---:R-:W-:Y:S05]  /*9500*/  @!P0 NANOSLEEP.SYNCS 0x989680 ;  /* 0x009896800000895d */ /* 0x004fea0003900000 */
[----:B------:R-:W2:Y:S02]  /*9510*/  @!P0 SYNCS.PHASECHK.TRANS64 P0, [R0+URZ], R3 ;  /* 0x00000003000085a7 */ /* 0x000ea400080010ff */
[----:B--2---:R-:W-:Y:S05]  /*9520*/  @!P0 BRA `(.L_x_174) ;  /* 0xfffffffc00f08947 */ /* 0x004fea000383ffff */
[----:B------:R-:W-:Y:S05]  /*9530*/  BRA `(.L_x_175) ;  /* 0xffffff9c00bc7947 */ /* 0x000fea000383ffff */
.L_x_57:
[----:B------:R-:W-:-:S07]  /*9540*/  MOV R0, UR5 ;  /* 0x0000000500007c02 */ /* 0x000fce0008000f00 */
.L_x_176:
[----:B-1----:R1:W2:Y:S02]  /*9550*/  SYNCS.PHASECHK.TRANS64.TRYWAIT P0, [R0+URZ], R3 ;  /* 0x00000003000075a7 */ /* 0x0022a400080011ff */
[----:B--2---:R-:W-:Y:S05]  /*9560*/  @!P0 NANOSLEEP.SYNCS 0x989680 ;  /* 0x009896800000895d */ /* 0x004fea0003900000 */
[----:B------:R-:W2:Y:S02]  /*9570*/  @!P0 SYNCS.PHASECHK.TRANS64 P0, [R0+URZ], R3 ;  /* 0x00000003000085a7 */ /* 0x000ea400080010ff */
[----:B--2---:R-:W-:Y:S05]  /*9580*/  @!P0 BRA `(.L_x_176) ;  /* 0xfffffffc00f08947 */ /* 0x004fea000383ffff */
[----:B------:R-:W-:Y:S05]  /*9590*/  BRA `(.L_x_177) ;  /* 0xffffff9c00c87947 */ /* 0x000fea000383ffff */
.L_x_58:
[----:B------:R-:W-:-:S07]  /*95a0*/  MOV R0, UR5 ;  /* 0x0000000500007c02 */ /* 0x000fce0008000f00 */
.L_x_178:
[----:B-1----:R1:W2:Y:S02]  /*95b0*/  SYNCS.PHASECHK.TRANS64.TRYWAIT P0, [R0+URZ], R3 ;  /* 0x00000003000075a7 */ /* 0x0022a400080011ff */
[----:B--2---:R-:W-:Y:S05]  /*95c0*/  @!P0 NANOSLEEP.SYNCS 0x989680 ;  /* 0x009896800000895d */ /* 0x004fea0003900000 */
[----:B------:R-:W2:Y:S02]  /*95d0*/  @!P0 SYNCS.PHASECHK.TRANS64 P0, [R0+URZ], R3 ;  /* 0x00000003000085a7 */ /* 0x000ea400080010ff */
[----:B--2---:R-:W-:Y:S05]  /*95e0*/  @!P0 BRA `(.L_x_178) ;  /* 0xfffffffc00f08947 */ /* 0x004fea000383ffff */
[----:B------:R-:W-:Y:S05]  /*95f0*/  BRA `(.L_x_179) ;  /* 0xffffff9c00d47947 */ /* 0x000fea000383ffff */
.L_x_59:
[----:B------:R-:W-:-:S07]  /*9600*/  MOV R0, UR5 ;  /* 0x0000000500007c02 */ /* 0x000fce0008000f00 */
.L_x_180:
[----:B-1----:R1:W2:Y:S02]  /*9610*/  SYNCS.PHASECHK.TRANS64.TRYWAIT P0, [R0+URZ], R3 ;  /* 0x00000003000075a7 */ /* 0x0022a400080011ff */
[----:B--2---:R-:W-:Y:S05]  /*9620*/  @!P0 NANOSLEEP.SYNCS 0x989680 ;  /* 0x009896800000895d */ /* 0x004fea0003900000 */
[----:B------:R-:W2:Y:S02]  /*9630*/  @!P0 SYNCS.PHASECHK.TRANS64 P0, [R0+URZ], R3 ;  /* 0x00000003000085a7 */ /* 0x000ea400080010ff */
[----:B--2---:R-:W-:Y:S05]  /*9640*/  @!P0 BRA `(.L_x_180) ;  /* 0xfffffffc00f08947 */ /* 0x004fea000383ffff */
[----:B------:R-:W-:Y:S05]  /*9650*/  BRA `(.L_x_181) ;  /* 0xffffff9c00e07947 */ /* 0x000fea000383ffff */
.L_x_60:
[----:B------:R-:W-:-:S07]  /*9660*/  MOV R0, UR5 ;  /* 0x0000000500007c02 */ /* 0x000fce0008000f00 */
.L_x_182:
[----:B-1----:R1:W2:Y:S02]  /*9670*/  SYNCS.PHASECHK.TRANS64.TRYWAIT P0, [R0+URZ], R3 ;  /* 0x00000003000075a7 */ /* 0x0022a400080011ff */
[----:B--2---:R-:W-:Y:S05]  /*9680*/  @!P0 NANOSLEEP.SYNCS 0x989680 ;  /* 0x009896800000895d */ /* 0x004fea0003900000 */
[----:B------:R-:W2:Y:S02]  /*9690*/  @!P0 SYNCS.PHASECHK.TRANS64 P0, [R0+URZ], R3 ;  /* 0x00000003000085a7 */ /* 0x000ea400080010ff */
[----:B--2---:R-:W-:Y:S05]  /*96a0*/  @!P0 BRA `(.L_x_182) ;  /* 0xfffffffc00f08947 */ /* 0x004fea000383ffff */
[----:B------:R-:W-:Y:S05]  /*96b0*/  BRA `(.L_x_183) ;  /* 0xffffff9c00ec7947 */ /* 0x000fea000383ffff */
.L_x_61:
[----:B------:R-:W-:-:S07]  /*96c0*/  MOV R0, UR5 ;  /* 0x0000000500007c02 */ /* 0x000fce0008000f00 */
.L_x_184:
[----:B-1----:R1:W2:Y:S02]  /*96d0*/  SYNCS.PHASECHK.TRANS64.TRYWAIT P0, [R0+URZ], R3 ;  /* 0x00000003000075a7 */ /* 0x0022a400080011ff */
[----:B--2---:R-:W-:Y:S05]  /*96e0*/  @!P0 NANOSLEEP.SYNCS 0x989680 ;  /* 0x009896800000895d */ /* 0x004fea0003900000 */
[----:B------:R-:W2:Y:S02]  /*96f0*/  @!P0 SYNCS.PHASECHK.TRANS64 P0, [R0+URZ], R3 ;  /* 0x00000003000085a7 */ /* 0x000ea400080010ff */
[----:B--2---:R-:W-:Y:S05]  /*9700*/  @!P0 BRA `(.L_x_184) ;  /* 0xfffffffc00f08947 */ /* 0x004fea000383ffff */
[----:B------:R-:W-:Y:S05]  /*9710*/  BRA `(.L_x_185) ;  /* 0xffffff9c00f87947 */ /* 0x000fea000383ffff */
.L_x_62:
[----:B------:R-:W-:-:S07]  /*9720*/  MOV R0, UR5 ;  /* 0x0000000500007c02 */ /* 0x000fce0008000f00 */
.L_x_186:
[----:B-1----:R1:W2:Y:S02]  /*9730*/  SYNCS.PHASECHK.TRANS64.TRYWAIT P0, [R0+URZ], R3 ;  /* 0x00000003000075a7 */ /* 0x0022a400080011ff */
[----:B--2---:R-:W-:Y:S05]  /*9740*/  @!P0 NANOSLEEP.SYNCS 0x989680 ;  /* 0x009896800000895d */ /* 0x004fea0003900000 */
[----:B------:R-:W2:Y:S02]  /*9750*/  @!P0 SYNCS.PHASECHK.TRANS64 P0, [R0+URZ], R3 ;  /* 0x00000003000085a7 */ /* 0x000ea400080010ff */
[----:B--2---:R-:W-:Y:S05]  /*9760*/  @!P0 BRA `(.L_x_186) ;  /* 0xfffffffc00f08947 */ /* 0x004fea000383ffff */
[----:B------:R-:W-:Y:S05]  /*9770*/  BRA `(.L_x_187) ;  /* 0xffffffa000047947 */ /* 0x000fea000383ffff */
.L_x_63:
[----:B------:R-:W-:-:S07]  /*9780*/  MOV R0, UR5 ;  /* 0x0000000500007c02 */ /* 0x000fce0008000f00 */
.L_x_188:
[----:B-1----:R1:W2:Y:S02]  /*9790*/  SYNCS.PHASECHK.TRANS64.TRYWAIT P0, [R0+URZ], R3 ;  /* 0x00000003000075a7 */ /* 0x0022a400080011ff */
[----:B--2---:R-:W-:Y:S05]  /*97a0*/  @!P0 NANOSLEEP.SYNCS 0x989680 ;  /* 0x009896800000895d */ /* 0x004fea0003900000 */
[----:B------:R-:W2:Y:S02]  /*97b0*/  @!P0 SYNCS.PHASECHK.TRANS64 P0, [R0+URZ], R3 ;  /* 0x00000003000085a7 */ /* 0x000ea400080010ff */
[----:B--2---:R-:W-:Y:S05]  /*97c0*/  @!P0 BRA `(.L_x_188) ;  /* 0xfffffffc00f08947 */ /* 0x004fea000383ffff */
[----:B------:R-:W-:Y:S05]  /*97d0*/  BRA `(.L_x_189) ;  /* 0xffffffa000107947 */ /* 0x000fea000383ffff */
.L_x_64:
[----:B------:R-:W-:-:S07]  /*97e0*/  MOV R0, UR5 ;  /* 0x0000000500007c02 */ /* 0x000fce0008000f00 */
.L_x_190:
[----:B-1----:R1:W2:Y:S02]  /*97f0*/  SYNCS.PHASECHK.TRANS64.TRYWAIT P0, [R0+URZ], R3 ;  /* 0x00000003000075a7 */ /* 0x0022a400080011ff */
[----:B--2---:R-:W-:Y:S05]  /*9800*/  @!P0 NANOSLEEP.SYNCS 0x989680 ;  /* 0x009896800000895d */ /* 0x004fea0003900000 */
[----:B------:R-:W2:Y:S02]  /*9810*/  @!P0 SYNCS.PHASECHK.TRANS64 P0, [R0+URZ], R3 ;  /* 0x00000003000085a7 */ /* 0x000ea400080010ff */
[----:B--2---:R-:W-:Y:S05]  /*9820*/  @!P0 BRA `(.L_x_190) ;  /* 0xfffffffc00f08947 */ /* 0x004fea000383ffff */
[----:B------:R-:W-:Y:S05]  /*9830*/  BRA `(.L_x_191) ;  /* 0xffffffa0001c7947 */ /* 0x000fea000383ffff */
.L_x_65:
[----:B------:R-:W-:-:S07]  /*9840*/  MOV R0, UR5 ;  /* 0x0000000500007c02 */ /* 0x000fce0008000f00 */
.L_x_192:
[----:B-1----:R1:W2:Y:S02]  /*9850*/  SYNCS.PHASECHK.TRANS64.TRYWAIT P0, [R0+URZ], R3 ;  /* 0x00000003000075a7 */ /* 0x0022a400080011ff */
[----:B--2---:R-:W-:Y:S05]  /*9860*/  @!P0 NANOSLEEP.SYNCS 0x989680 ;  /* 0x009896800000895d */ /* 0x004fea0003900000 */
[----:B------:R-:W2:Y:S02]  /*9870*/  @!P0 SYNCS.PHASECHK.TRANS64 P0, [R0+URZ], R3 ;  /* 0x00000003000085a7 */ /* 0x000ea400080010ff */
[----:B--2---:R-:W-:Y:S05]  /*9880*/  @!P0 BRA `(.L_x_192) ;  /* 0xfffffffc00f08947 */ /* 0x004fea000383ffff */
[----:B------:R-:W-:Y:S05]  /*9890*/  BRA `(.L_x_193) ;  /* 0xffffffa000287947 */ /* 0x000fea000383ffff */
.L_x_66:
[----:B------:R-:W-:-:S07]  /*98a0*/  MOV R0, UR5 ;  /* 0x0000000500007c02 */ /* 0x000fce0008000f00 */
.L_x_194:
[----:B-1----:R1:W2:Y:S02]  /*98b0*/  SYNCS.PHASECHK.TRANS64.TRYWAIT P0, [R0+URZ], R3 ;  /* 0x00000003000075a7 */ /* 0x0022a400080011ff */
[----:B--2---:R-:W-:Y:S05]  /*98c0*/  @!P0 NANOSLEEP.SYNCS 0x989680 ;  /* 0x009896800000895d */ /* 0x004fea0003900000 */
[----:B------:R-:W2:Y:S02]  /*98d0*/  @!P0 SYNCS.PHASECHK.TRANS64 P0, [R0+URZ], R3 ;  /* 0x00000003000085a7 */ /* 0x000ea400080010ff */
[----:B--2---:R-:W-:Y:S05]  /*98e0*/  @!P0 BRA `(.L_x_194) ;  /* 0xfffffffc00f08947 */ /* 0x004fea000383ffff */
[----:B------:R-:W-:Y:S05]  /*98f0*/  BRA `(.L_x_195) ;  /* 0xffffffa000347947 */ /* 0x000fea000383ffff */
.L_x_67:
[----:B------:R-:W-:-:S07]  /*9900*/  MOV R0, UR5 ;  /* 0x0000000500007c02 */ /* 0x000fce0008000f00 */
.L_x_196:
[----:B-1----:R1:W2:Y:S02]  /*9910*/  SYNCS.PHASECHK.TRANS64.TRYWAIT P0, [R0+URZ], R3 ;  /* 0x00000003000075a7 */ /* 0x0022a400080011ff */
[----:B--2---:R-:W-:Y:S05]  /*9920*/  @!P0 NANOSLEEP.SYNCS 0x989680 ;  /* 0x009896800000895d */ /* 0x004fea0003900000 */
[----:B------:R-:W2:Y:S02]  /*9930*/  @!P0 SYNCS.PHASECHK.TRANS64 P0, [R0+URZ], R3 ;  /* 0x00000003000085a7 */ /* 0x000ea400080010ff */
[----:B--2---:R-:W-:Y:S05]  /*9940*/  @!P0 BRA `(.L_x_196) ;  /* 0xfffffffc00f08947 */ /* 0x004fea000383ffff */
[----:B------:R-:W-:Y:S05]  /*9950*/  BRA `(.L_x_197) ;  /* 0xffffffa000407947 */ /* 0x000fea000383ffff */
.L_x_68:
[----:B------:R-:W-:-:S07]  /*9960*/  MOV R0, UR5 ;  /* 0x0000000500007c02 */ /* 0x000fce0008000f00 */
.L_x_198:
[----:B-1----:R1:W2:Y:S02]  /*9970*/  SYNCS.PHASECHK.TRANS64.TRYWAIT P0, [R0+URZ], R3 ;  /* 0x00000003000075a7 */ /* 0x0022a400080011ff */
[----:B--2---:R-:W-:Y:S05]  /*9980*/  @!P0 NANOSLEEP.SYNCS 0x989680 ;  /* 0x009896800000895d */ /* 0x004fea0003900000 */
[----:B------:R-:W2:Y:S02]  /*9990*/  @!P0 SYNCS.PHASECHK.TRANS64 P0, [R0+URZ], R3 ;  /* 0x00000003000085a7 */ /* 0x000ea400080010ff */
[----:B--2---:R-:W-:Y:S05]  /*99a0*/  @!P0 BRA `(.L_x_198) ;  /* 0xfffffffc00f08947 */ /* 0x004fea000383ffff */
[----:B------:R-:W-:Y:S05]  /*99b0*/  BRA `(.L_x_199) ;  /* 0xffffffa0004c7947 */ /* 0x000fea000383ffff */
.L_x_71:
[----:B--2---:R2:W3:Y:S02]  /*99c0*/  SYNCS.PHASECHK.TRANS64.TRYWAIT P0, [R2+URZ+0x230], R5 ;  /* 0x00023005020075a7 */ /* 0x0044e400080011ff */
[----:B---3--:R-:W-:Y:S05]  /*99d0*/  @!P0 NANOSLEEP.SYNCS 0x989680 ;  /* 0x009896800000895d */ /* 0x008fea0003900000 */
[----:B------:R-:W3:Y:S02]  /*99e0*/  @!P0 SYNCS.PHASECHK.TRANS64 P0, [R2+URZ+0x230], R5 ;  /* 0x00023005020085a7 */ /* 0x000ee400080010ff */
[----:B---3--:R-:W-:Y:S05]  /*99f0*/  @!P0 BRA `(.L_x_71) ;  /* 0xfffffffc00f08947 */ /* 0x008fea000383ffff */
[----:B------:R-:W-:Y:S05]  /*9a00*/  BRA `(.L_x_200) ;  /* 0xffffffa000a87947 */ /* 0x000fea000383ffff */
.L_x_72:
[----:B------:R-:W-:-:S07]  /*9a10*/  MOV R2, UR4 ;  /* 0x0000000400027c02 */ /* 0x000fce0008000f00 */
.L_x_201:
[----:B--2---:R2:W3:Y:S02]  /*9a20*/  SYNCS.PHASECHK.TRANS64.TRYWAIT P0, [R2+URZ+0x1e0], R5 ;  /* 0x0001e005020075a7 */ /* 0x0044e400080011ff */
[----:B---3--:R-:W-:Y:S05]  /*9a30*/  @!P0 NANOSLEEP.SYNCS 0x989680 ;  /* 0x009896800000895d */ /* 0x008fea0003900000 */
[----:B------:R-:W3:Y:S02]  /*9a40*/  @!P0 SYNCS.PHASECHK.TRANS64 P0, [R2+URZ+0x1e0], R5 ;  /* 0x0001e005020085a7 */ /* 0x000ee400080010ff */
[----:B---3--:R-:W-:Y:S05]  /*9a50*/  @!P0 BRA `(.L_x_201) ;  /* 0xfffffffc00f08947 */ /* 0x008fea000383ffff */
[----:B------:R-:W-:Y:S05]  /*9a60*/  BRA `(.L_x_202) ;  /* 0xffffffa000b87947 */ /* 0x000fea000383ffff */
.L_x_73:
[----:B--2---:R2:W3:Y:S02]  /*9a70*/  SYNCS.PHASECHK.TRANS64.TRYWAIT P1, [R2+URZ+0x1d0], R5 ;  /* 0x0001d005020075a7 */ /* 0x0044e400080211ff */
[----:B---3--:R-:W-:Y:S05]  /*9a80*/  @!P1 NANOSLEEP.SYNCS 0x989680 ;  /* 0x009896800000995d */ /* 0x008fea0003900000 */
[----:B------:R-:W3:Y:S02]  /*9a90*/  @!P1 SYNCS.PHASECHK.TRANS64 P1, [R2+URZ+0x1d0], R5 ;  /* 0x0001d005020095a7 */ /* 0x000ee400080210ff */
[----:B---3--:R-:W-:Y:S05]  /*9aa0*/  @!P1 BRA `(.L_x_73) ;  /* 0xfffffffc00f09947 */ /* 0x008fea000383ffff */
[----:B------:R-:W-:Y:S05]  /*9ab0*/  BRA `(.L_x_203) ;  /* 0xffffffa000e87947 */ /* 0x000fea000383ffff */
.L_x_76:
[----:B------:R-:W-:-:S07]  /*9ac0*/  MOV R0, UR4 ;  /* 0x0000000400007c02 */ /* 0x000fce0008000f00 */
.L_x_204:
[----:B--2---:R2:W3:Y:S02]  /*9ad0*/  SYNCS.PHASECHK.TRANS64.TRYWAIT P0, [R0+URZ+0x1e0], R3 ;  /* 0x0001e003000075a7 */ /* 0x0044e400080011ff */
[----:B---3--:R-:W-:Y:S05]  /*9ae0*/  @!P0 NANOSLEEP.SYNCS 0x989680 ;  /* 0x009896800000895d */ /* 0x008fea0003900000 */
[----:B------:R-:W3:Y:S02]  /*9af0*/  @!P0 SYNCS.PHASECHK.TRANS64 P0, [R0+URZ+0x1e0], R3 ;  /* 0x0001e003000085a7 */ /* 0x000ee400080010ff */
[----:B---3--:R-:W-:Y:S05]  /*9b00*/  @!P0 BRA `(.L_x_204) ;  /* 0xfffffffc00f08947 */ /* 0x008fea000383ffff */
[----:B------:R-:W-:Y:S05]  /*9b10*/  BRA `(.L_x_75) ;  /* 0xffffffa4003c7947 */ /* 0x000fea000383ffff */
.L_x_85:
[----:B--2---:R-:W-:-:S04]  /*9b20*/  MOV R0, UR5 ;  /* 0x0000000500007c02 */ /* 0x004fc80008000f00 */
[----:B------:R2:W3:Y:S03]  /*9b30*/  SYNCS.PHASECHK.TRANS64.TRYWAIT P0, [R0+URZ+0x8], R7 ;  /* 0x00000807000075a7 */ /* 0x0004e600080011ff */
[----:B---3--:R-:W-:Y:S05]  /*9b40*/  @!P0 NANOSLEEP.SYNCS 0x989680 ;  /* 0x009896800000895d */ /* 0x008fea0003900000 */
[----:B------:R-:W3:Y:S02]  /*9b50*/  @!P0 SYNCS.PHASECHK.TRANS64 P0, [R0+URZ+0x8], R7 ;  /* 0x00000807000085a7 */ /* 0x000ee400080010ff */
[----:B---3--:R-:W-:Y:S05]  /*9b60*/  @!P0 BRA `(.L_x_85) ;  /* 0xfffffffc00ec8947 */ /* 0x008fea000383ffff */
[----:B------:R-:W-:Y:S05]  /*9b70*/  BRA `(.L_x_84) ;  /* 0xffffffa400f07947 */ /* 0x000fea000383ffff */
.L_x_87:
[----:B------:R-:W-:Y:S01]  /*9b80*/  BSSY B0, `(.L_x_205) ;  /* 0x0000006000007945 */ /* 0x000fe20003800000 */
[----:B------:R-:W-:-:S07]  /*9b90*/  MOV R15, 0xffffffff ;  /* 0xffffffff000f7802 */ /* 0x000fce0000000f00 */
[----:B-12--5:R-:W-:Y:S05]  /*9ba0*/  WARPSYNC.COLLECTIVE R15, `(.L_x_206) ;  /* 0x000000000f0c7348 */ /* 0x026fea0003c00000 */
[----:B------:R-:W-:Y:S02]  /*9bb0*/  ELECT P6, UR79, PT ;  /* 0x00000000004f782f */ /* 0x000fe400038c0000 */
[----:B------:R-:W-:Y:S01]  /*9bc0*/  MOV R14, UR79 ;  /* 0x0000004f000e7c02 */ /* 0x000fe20008000f00 */
[----:B-12--5:R-:W-:Y:S10]  /*9bd0*/  ENDCOLLECTIVE ;  /* 0x000000000000791b */ /* 0x026ff40003800000 */
.L_x_206:
[----:B------:R-:W-:Y:S05]  /*9be0*/  BSYNC B0 ;  /* 0x0000000000007941 */ /* 0x000fea0003800000 */
.L_x_205:
[----:B------:R-:W-:Y:S05]  /*9bf0*/  BRA `(.L_x_207) ;  /* 0xffffffa800207947 */ /* 0x000fea000383ffff */
.L_x_89:
[----:B--2---:R-:W-:-:S04]  /*9c00*/  MOV R0, UR5 ;  /* 0x0000000500007c02 */ /* 0x004fc80008000f00 */
[----:B------:R2:W3:Y:S03]  /*9c10*/  SYNCS.PHASECHK.TRANS64.TRYWAIT P0, [R0+URZ+0x8], R5 ;  /* 0x00000805000075a7 */ /* 0x0004e600080011ff */
[----:B---3--:R-:W-:Y:S05]  /*9c20*/  @!P0 NANOSLEEP.SYNCS 0x989680 ;  /* 0x009896800000895d */ /* 0x008fea0003900000 */
[----:B------:R-:W3:Y:S02]  /*9c30*/  @!P0 SYNCS.PHASECHK.TRANS64 P0, [R0+URZ+0x8], R5 ;  /* 0x00000805000085a7 */ /* 0x000ee400080010ff */
[----:B---3--:R-:W-:Y:S05]  /*9c40*/  @!P0 BRA `(.L_x_89) ;  /* 0xfffffffc00ec8947 */ /* 0x008fea000383ffff */
[----:B------:R-:W-:Y:S05]  /*9c50*/  BRA `(.L_x_88) ;  /* 0xffffffa800247947 */ /* 0x000fea000383ffff */
.L_x_90:
[----:B-1----:R1:W2:Y:S02]  /*9c60*/  SYNCS.PHASECHK.TRANS64.TRYWAIT P0, [R0+URZ+0x1d0], R5 ;  /* 0x0001d005000075a7 */ /* 0x0022a400080011ff */
[----:B--2---:R-:W-:Y:S05]  /*9c70*/  @!P0 NANOSLEEP.SYNCS 0x989680 ;  /* 0x009896800000895d */ /* 0x004fea0003900000 */
[----:B------:R-:W2:Y:S02]  /*9c80*/  @!P0 SYNCS.PHASECHK.TRANS64 P0, [R0+URZ+0x1d0], R5 ;  /* 0x0001d005000085a7 */ /* 0x000ea400080010ff */
[----:B--2---:R-:W-:Y:S05]  /*9c90*/  @!P0 BRA `(.L_x_90) ;  /* 0xfffffffc00f08947 */ /* 0x004fea000383ffff */
[----:B------:R-:W-:Y:S05]  /*9ca0*/  BRA `(.L_x_208) ;  /* 0xffffffac00007947 */ /* 0x000fea000383ffff */
.L_x_92:
[----:B------:R-:W-:-:S07]  /*9cb0*/  MOV R0, UR23 ;  /* 0x0000001700007c02 */ /* 0x000fce0008000f00 */
.L_x_209:
[----:B-1----:R1:W2:Y:S02]  /*9cc0*/  SYNCS.PHASECHK.TRANS64.TRYWAIT P0, [R0+URZ+0x210], R5 ;  /* 0x00021005000075a7 */ /* 0x0022a400080011ff */
[----:B--2---:R-:W-:Y:S05]  /*9cd0*/  @!P0 NANOSLEEP.SYNCS 0x989680 ;  /* 0x009896800000895d */ /* 0x004fea0003900000 */
[----:B------:R-:W2:Y:S02]  /*9ce0*/  @!P0 SYNCS.PHASECHK.TRANS64 P0, [R0+URZ+0x210], R5 ;  /* 0x00021005000085a7 */ /* 0x000ea400080010ff */
[----:B--2---:R-:W-:Y:S05]  /*9cf0*/  @!P0 BRA `(.L_x_209) ;  /* 0xfffffffc00f08947 */ /* 0x004fea000383ffff */
[----:B------:R-:W-:Y:S05]  /*9d00*/  BRA `(.L_x_210) ;  /* 0xffffffac004c7947 */ /* 0x000fea000383ffff */
.L_x_95:
[----:B------:R-:W-:Y:S07]  /*9d10*/  MOV R0, UR5 ;  /* 0x0000000500007c02 */ /* 0x000fee0008000f00 */
.L_x_211:
[----:B-1----:R1:W2:Y:S02]  /*9d20*/  SYNCS.PHASECHK.TRANS64.TRYWAIT P0, [R0+URZ], R5 ;  /* 0x00000005000075a7 */ /* 0x0022a400080011ff */
[----:B--2---:R-:W-:Y:S05]  /*9d30*/  @!P0 NANOSLEEP.SYNCS 0x989680 ;  /* 0x009896800000895d */ /* 0x004fea0003900000 */
[----:B------:R-:W2:Y:S02]  /*9d40*/  @!P0 SYNCS.PHASECHK.TRANS64 P0, [R0+URZ], R5 ;  /* 0x00000005000085a7 */ /* 0x000ea400080010ff */
[----:B--2---:R-:W-:Y:S05]  /*9d50*/  @!P0 BRA `(.L_x_211) ;  /* 0xfffffffc00f08947 */ /* 0x004fea000383ffff */
[----:B------:R-:W-:Y:S05]  /*9d60*/  BRA `(.L_x_94) ;  /* 0xffffffac00607947 */ /* 0x000fea000383ffff */
.L_x_99:
[----:B-1----:R-:W-:-:S07]  /*9d70*/  MOV R0, UR4 ;  /* 0x0000000400007c02 */ /* 0x002fce0008000f00 */
.L_x_212:
[----:B-1----:R1:W2:Y:S02]  /*9d80*/  SYNCS.PHASECHK.TRANS64.TRYWAIT P0, [R0+URZ], R3 ;  /* 0x00000003000075a7 */ /* 0x0022a400080011ff */
[----:B--2---:R-:W-:Y:S05]  /*9d90*/  @!P0 NANOSLEEP.SYNCS 0x989680 ;  /* 0x009896800000895d */ /* 0x004fea0003900000 */
[----:B------:R-:W2:Y:S02]  /*9da0*/  @!P0 SYNCS.PHASECHK.TRANS64 P0, [R0+URZ], R3 ;  /* 0x00000003000085a7 */ /* 0x000ea400080010ff */
[----:B--2---:R-:W-:Y:S05]  /*9db0*/  @!P0 BRA `(.L_x_212) ;  /* 0xfffffffc00f08947 */ /* 0x004fea000383ffff */
[----:B------:R-:W-:Y:S05]  /*9dc0*/  BRA `(.L_x_213) ;  /* 0xffffffb0002c7947 */ /* 0x000fea000383ffff */
.L_x_100:
[----:B------:R-:W-:-:S07]  /*9dd0*/  MOV R0, UR5 ;  /* 0x0000000500007c02 */ /* 0x000fce0008000f00 */
.L_x_214:
[----:B-1----:R1:W2:Y:S02]  /*9de0*/  SYNCS.PHASECHK.TRANS64.TRYWAIT P0, [R0+URZ], R3 ;  /* 0x00000003000075a7 */ /* 0x0022a400080011ff */
[----:B--2---:R-:W-:Y:S05]  /*9df0*/  @!P0 NANOSLEEP.SYNCS 0x989680 ;  /* 0x009896800000895d */ /* 0x004fea0003900000 */
[----:B------:R-:W2:Y:S02]  /*9e00*/  @!P0 SYNCS.PHASECHK.TRANS64 P0, [R0+URZ], R3 ;  /* 0x00000003000085a7 */ /* 0x000ea400080010ff */
[----:B--2---:R-:W-:Y:S05]  /*9e10*/  @!P0 BRA `(.L_x_214) ;  /* 0xfffffffc00f08947 */ /* 0x004fea000383ffff */
[----:B------:R-:W-:Y:S05]  /*9e20*/  BRA `(.L_x_215) ;  /* 0xffffffb000387947 */ /* 0x000fea000383ffff */
.L_x_101:
[----:B------:R-:W-:-:S07]  /*9e30*/  MOV R0, UR5 ;  /* 0x0000000500007c02 */ /* 0x000fce0008000f00 */
.L_x_216:
[----:B-1----:R1:W2:Y:S02]  /*9e40*/  SYNCS.PHASECHK.TRANS64.TRYWAIT P0, [R0+URZ], R3 ;  /* 0x00000003000075a7 */ /* 0x0022a400080011ff */
[----:B--2---:R-:W-:Y:S05]  /*9e50*/  @!P0 NANOSLEEP.SYNCS 0x989680 ;  /* 0x009896800000895d */ /* 0x004fea0003900000 */
[----:B------:R-:W2:Y:S02]  /*9e60*/  @!P0 SYNCS.PHASECHK.TRANS64 P0, [R0+URZ], R3 ;  /* 0x00000003000085a7 */ /* 0x000ea400080010ff */
[----:B--2---:R-:W-:Y:S05]  /*9e70*/  @!P0 BRA `(.L_x_216) ;  /* 0xfffffffc00f08947 */ /* 0x004fea000383ffff */
[----:B------:R-:W-:Y:S05]  /*9e80*/  BRA `(.L_x_217) ;  /* 0xffffffb000447947 */ /* 0x000fea000383ffff */
.L_x_104:
[----:B------:R-:W-:-:S07]  /*9e90*/  MOV R0, UR17 ;  /* 0x0000001100007c02 */ /* 0x000fce0008000f00 */
.L_x_218:
[----:B-1----:R1:W2:Y:S02]  /*9ea0*/  SYNCS.PHASECHK.TRANS64.TRYWAIT P1, [R0+URZ+0x250], R3 ;  /* 0x00025003000075a7 */ /* 0x0022a400080211ff */
[----:B--2---:R-:W-:Y:S05]  /*9eb0*/  @!P1 NANOSLEEP.SYNCS 0x989680 ;  /* 0x009896800000995d */ /* 0x004fea0003900000 */
[----:B------:R-:W2:Y:S02]  /*9ec0*/  @!P1 SYNCS.PHASECHK.TRANS64 P1, [R0+URZ+0x250], R3 ;  /* 0x00025003000095a7 */ /* 0x000ea400080210ff */
[----:B--2---:R-:W-:Y:S05]  /*9ed0*/  @!P1 BRA `(.L_x_218) ;  /* 0xfffffffc00f09947 */ /* 0x004fea000383ffff */
[----:B------:R-:W-:Y:S05]  /*9ee0*/  BRA `(.L_x_219) ;  /* 0xffffffb000907947 */ /* 0x000fea000383ffff */
.L_x_109:
[----:B---3--:R3:W4:Y:S02]  /*9ef0*/  SYNCS.PHASECHK.TRANS64.TRYWAIT P0, [R12+URZ+0x1d0], R9 ;  /* 0x0001d0090c0075a7 */ /* 0x00872400080011ff */
[----:B----4-:R-:W-:Y:S05]  /*9f00*/  @!P0 NANOSLEEP.SYNCS 0x989680 ;  /* 0x009896800000895d */ /* 0x010fea0003900000 */
[----:B------:R-:W4:Y:S02]  /*9f10*/  @!P0 SYNCS.PHASECHK.TRANS64 P0, [R12+URZ+0x1d0], R9 ;  /* 0x0001d0090c0085a7 */ /* 0x000f2400080010ff */
[----:B----4-:R-:W-:Y:S05]  /*9f20*/  @!P0 BRA `(.L_x_109) ;  /* 0xfffffffc00f08947 */ /* 0x010fea000383ffff */
[----:B------:R-:W-:Y:S05]  /*9f30*/  BRA `(.L_x_220) ;  /* 0xffffffb400b07947 */ /* 0x000fea000383ffff */
.L_x_112:
[----:B------:R-:W-:Y:S07]  /*9f40*/  MOV R0, UR21 ;  /* 0x0000001500007c02 */ /* 0x000fee0008000f00 */
.L_x_221:
[----:B-1----:R1:W3:Y:S02]  /*9f50*/  SYNCS.PHASECHK.TRANS64.TRYWAIT P2, [R0+URZ+0x1c8], R11 ;  /* 0x0001c80b000075a7 */ /* 0x0022e400080411ff */
[----:B---3--:R-:W-:Y:S05]  /*9f60*/  @!P2 NANOSLEEP.SYNCS 0x989680 ;  /* 0x009896800000a95d */ /* 0x008fea0003900000 */
[----:B------:R-:W3:Y:S02]  /*9f70*/  @!P2 SYNCS.PHASECHK.TRANS64 P2, [R0+URZ+0x1c8], R11 ;  /* 0x0001c80b0000a5a7 */ /* 0x000ee400080410ff */
[----:B---3--:R-:W-:Y:S05]  /*9f80*/  @!P2 BRA `(.L_x_221) ;  /* 0xfffffffc00f0a947 */ /* 0x008fea000383ffff */
[----:B------:R-:W-:Y:S05]  /*9f90*/  BRA `(.L_x_111) ;  /* 0xffffffbc00187947 */ /* 0x000fea000383ffff */
.L_x_115:
[----:B---3--:R-:W-:Y:S07]  /*9fa0*/  MOV R0, UR21 ;  /* 0x0000001500007c02 */ /* 0x008fee0008000f00 */
.L_x_222:
[----:B-1----:R1:W3:Y:S02]  /*9fb0*/  SYNCS.PHASECHK.TRANS64.TRYWAIT P0, [R0+URZ+0x1b0], R9 ;  /* 0x0001b009000075a7 */ /* 0x0022e400080011ff */
[----:B---3--:R-:W-:Y:S05]  /*9fc0*/  @!P0 NANOSLEEP.SYNCS 0x989680 ;  /* 0x009896800000895d */ /* 0x008fea0003900000 */
[----:B------:R-:W3:Y:S02]  /*9fd0*/  @!P0 SYNCS.PHASECHK.TRANS64 P0, [R0+URZ+0x1b0], R9 ;  /* 0x0001b009000085a7 */ /* 0x000ee400080010ff */
[----:B---3--:R-:W-:Y:S05]  /*9fe0*/  @!P0 BRA `(.L_x_222) ;  /* 0xfffffffc00f08947 */ /* 0x008fea000383ffff */
[----:B------:R-:W-:Y:S05]  /*9ff0*/  BRA `(.L_x_223) ;  /* 0xffffffbc00747947 */ /* 0x000fea000383ffff */
.L_x_116:
[----:B------:R-:W-:Y:S07]  /*a000*/  MOV R0, UR21 ;  /* 0x0000001500007c02 */ /* 0x000fee0008000f00 */
.L_x_224:
[----:B-1----:R1:W3:Y:S02]  /*a010*/  SYNCS.PHASECHK.TRANS64.TRYWAIT P0, [R0+URZ+0x1b8], R9 ;  /* 0x0001b809000075a7 */ /* 0x0022e400080011ff */
[----:B---3--:R-:W-:Y:S05]  /*a020*/  @!P0 NANOSLEEP.SYNCS 0x989680 ;  /* 0x009896800000895d */ /* 0x008fea0003900000 */
[----:B------:R-:W3:Y:S02]  /*a030*/  @!P0 SYNCS.PHASECHK.TRANS64 P0, [R0+URZ+0x1b8], R9 ;  /* 0x0001b809000085a7 */ /* 0x000ee400080010ff */
[----:B---3--:R-:W-:Y:S05]  /*a040*/  @!P0 BRA `(.L_x_224) ;  /* 0xfffffffc00f08947 */ /* 0x008fea000383ffff */
[----:B------:R-:W-:Y:S05]  /*a050*/  BRA `(.L_x_225) ;  /* 0xffffffbc00cc7947 */ /* 0x000fea000383ffff */
.L_x_118:
[----:B------:R-:W-:-:S07]  /*a060*/  MOV R0, UR21 ;  /* 0x0000001500007c02 */ /* 0x000fce0008000f00 */
.L_x_226:
[----:B-1----:R1:W4:Y:S02]  /*a070*/  SYNCS.PHASECHK.TRANS64.TRYWAIT P0, [R0+URZ+0x1b0], R3 ;  /* 0x0001b003000075a7 */ /* 0x00232400080011ff */
[----:B----4-:R-:W-:Y:S05]  /*a080*/  @!P0 NANOSLEEP.SYNCS 0x989680 ;  /* 0x009896800000895d */ /* 0x010fea0003900000 */
[----:B------:R-:W4:Y:S02]  /*a090*/  @!P0 SYNCS.PHASECHK.TRANS64 P0, [R0+URZ+0x1b0], R3 ;  /* 0x0001b003000085a7 */ /* 0x000f2400080010ff */
[----:B----4-:R-:W-:Y:S05]  /*a0a0*/  @!P0 BRA `(.L_x_226) ;  /* 0xfffffffc00f08947 */ /* 0x010fea000383ffff */
[----:B------:R-:W-:Y:S05]  /*a0b0*/  BRA `(.L_x_227) ;  /* 0xffffffc000587947 */ /* 0x000fea000383ffff */
.L_x_120:
[----:B--2---:R2:W3:Y:S02]  /*a0c0*/  SYNCS.PHASECHK.TRANS64.TRYWAIT P0, [R3+URZ+0x1d0], R0 ;  /* 0x0001d000030075a7 */ /* 0x0044e400080011ff */
[----:B---3--:R-:W-:Y:S05]  /*a0d0*/  @!P0 NANOSLEEP.SYNCS 0x989680 ;  /* 0x009896800000895d */ /* 0x008fea0003900000 */
[----:B------:R-:W3:Y:S02]  /*a0e0*/  @!P0 SYNCS.PHASECHK.TRANS64 P0, [R3+URZ+0x1d0], R0 ;  /* 0x0001d000030085a7 */ /* 0x000ee400080010ff */
[----:B---3--:R-:W-:Y:S05]  /*a0f0*/  @!P0 BRA `(.L_x_120) ;  /* 0xfffffffc00f08947 */ /* 0x008fea000383ffff */
[----:B------:R-:W-:Y:S05]  /*a100*/  BRA `(.L_x_228) ;  /* 0xffffffc4001c7947 */ /* 0x000fea000383ffff */
.L_x_131:
[----:B-1----:R1:W2:Y:S02]  /*a110*/  SYNCS.PHASECHK.TRANS64.TRYWAIT P1, [R3+URZ+0x1a0], R0 ;  /* 0x0001a000030075a7 */ /* 0x0022a400080211ff */
[----:B--2---:R-:W-:Y:S05]  /*a120*/  @!P1 NANOSLEEP.SYNCS 0x989680 ;  /* 0x009896800000995d */ /* 0x004fea0003900000 */
[----:B------:R-:W2:Y:S02]  /*a130*/  @!P1 SYNCS.PHASECHK.TRANS64 P1, [R3+URZ+0x1a0], R0 ;  /* 0x0001a000030095a7 */ /* 0x000ea400080210ff */
[----:B--2---:R-:W-:Y:S05]  /*a140*/  @!P1 BRA `(.L_x_131) ;  /* 0xfffffffc00f09947 */ /* 0x004fea000383ffff */
[----:B------:R-:W-:Y:S05]  /*a150*/  BRA `(.L_x_130) ;  /* 0xffffffd000747947 */ /* 0x000fea000383ffff */
.L_x_133:
[----:B-1----:R1:W3:Y:S02]  /*a160*/  SYNCS.PHASECHK.TRANS64.TRYWAIT P0, [R92+URZ+0x1f0], R5 ;  /* 0x0001f0055c0075a7 */ /* 0x0022e400080011ff */
[----:B---3--:R-:W-:Y:S05]  /*a170*/  @!P0 NANOSLEEP.SYNCS 0x989680 ;  /* 0x009896800000895d */ /* 0x008fea0003900000 */
[----:B------:R-:W3:Y:S02]  /*a180*/  @!P0 SYNCS.PHASECHK.TRANS64 P0, [R92+URZ+0x1f0], R5 ;  /* 0x0001f0055c0085a7 */ /* 0x000ee400080010ff */
[----:B---3--:R-:W-:Y:S05]  /*a190*/  @!P0 BRA `(.L_x_133) ;  /* 0xfffffffc00f08947 */ /* 0x008fea000383ffff */
[----:B------:R-:W-:Y:S05]  /*a1a0*/  BRA `(.L_x_132) ;  /* 0xffffffd000c87947 */ /* 0x000fea000383ffff */
.L_x_141:
[----:B--2---:R2:W3:Y:S02]  /*a1b0*/  SYNCS.PHASECHK.TRANS64.TRYWAIT P0, [R107+URZ+0x1a0], R2 ;  /* 0x0001a0026b0075a7 */ /* 0x0044e400080011ff */
[----:B---3--:R-:W-:Y:S05]  /*a1c0*/  @!P0 NANOSLEEP.SYNCS 0x989680 ;  /* 0x009896800000895d */ /* 0x008fea0003900000 */
[----:B------:R-:W3:Y:S02]  /*a1d0*/  @!P0 SYNCS.PHASECHK.TRANS64 P0, [R107+URZ+0x1a0], R2 ;  /* 0x0001a0026b0085a7 */ /* 0x000ee400080010ff */
[----:B---3--:R-:W-:Y:S05]  /*a1e0*/  @!P0 BRA `(.L_x_141) ;  /* 0xfffffffc00f08947 */ /* 0x008fea000383ffff */
[----:B------:R-:W-:Y:S05]  /*a1f0*/  BRA `(.L_x_140) ;  /* 0xffffffdc00d07947 */ /* 0x000fea000383ffff */
        .weak           $__internal_0_$__cuda_sm10x_tcgen05_guardrail_trap_col_being_dealloced_not_returned_by_alloc
        .type           $__internal_0_$__cuda_sm10x_tcgen05_guardrail_trap_col_being_dealloced_not_returned_by_alloc,@function
        .size           $__internal_0_$__cuda_sm10x_tcgen05_guardrail_trap_col_being_dealloced_not_returned_by_alloc,($__internal_1_$__cuda_sm10x_tcgen05_guardrail_trap_phase_invalid_during_alloc - $__internal_0_$__cuda_sm10x_tcgen05_guardrail_trap_col_being_dealloced_not_returned_by_alloc)
$__internal_0_$__cuda_sm10x_tcgen05_guardrail_trap_col_being_dealloced_not_returned_by_alloc:
[----:B------:R-:W-:Y:S05]  /*a200*/  BPT.TRAP 0x1 ;  /* 0x000000040000795c */ /* 0x000fea0000300000 */
[----:B------:R-:W-:-:S04]  /*a210*/  HFMA2 R3, -RZ, RZ, 0, 0 ;  /* 0x00000000ff037431 */ /* 0x000fc800000001ff */
[----:B------:R-:W-:Y:S05]  /*a220*/  RET.REL.NODEC R2 `(_ZN7cutlass13device_kernelINS_4gemm6kernel13GemmUniversalIN4cute5tupleIJiiiiEEENS1_10collective13CollectiveMmaINS1_35MainloopSm100TmaUmmaWarpSpecializedILi26ELi2ELi4ENS5_IJNS4_1CILi4EEENSA_ILi2EEENSA_ILi1EEEEEEEENS5_IJNSA_ILi128EEESG_NSA_ILi64EEEEEENS_12float_e5m2_tENS5_IJlSD_lEEESJ_SK_NS4_8TiledMMAINS4_8MMA_AtomIJNS4_10MMA_TraitsINS4_25SM100_MMA_F8F6F4_2x1SM_SSEJSJ_SJ_fSG_SG_NS4_17integral_constantINS4_4UMMA5MajorELSR_0EEESS_NSP_INSQ_7ScaleInELST_0EEESU_EEEEEENS4_6LayoutINS5_IJSD_SD_SD_EEENS5_IJNSA_ILi0EEESZ_SZ_EEEEENS5_IJNS4_10UnderscoreES12_S12_EEEEENS4_28SM100_TMA_2SM_LOAD_MULTICASTENS4_14ComposedLayoutINS4_7SwizzleILi2ELi4ELi3EEENS4_18smem_ptr_flag_bitsILi8EEENSX_INS5_IJNSA_ILi8EEESH_EEENS5_IJSH_SD_EEEEEEEvNS4_8identityES15_S1F_vS1G_EENS_8epilogue10collective18CollectiveEpilogueINS1I_23Sm100TmaWarpSpecializedILi2ELi2ELi32ELb0ELb0EEEJNS5_IJSH_SG_SH_EEENS5_IJNSX_ISH_SD_EENSX_INS5_IJNSA_ILi32EEESC_EEENS5_IJSD_SH_EEEEEEEESJ_SK_SJ_SK_NS1I_6fusion15FusionCallbacksIS1M_NS1U_17LinearCombinationISJ_fSJ_fLNS_15FloatRoundStyleE2EEES1N_S1T_JEEENS4_5SM1004TMEM4LOAD26SM100_TMEM_LOAD_32dp32b32xENS4_13SM90_TMA_LOADENS16_INS17_ILi1ELi4ELi3EEES1A_NSX_INS5_IJS1B_S1P_EEENS5_IJS1P_SD_EEEEEEENS4_39AutoVectorizingCopyWithAssumedAlignmentILi128EEENS4_14SM90_TMA_STOREES29_S2B_S2B_EEEvvEEEEvNT_6ParamsE) ;  /* 0xffffff5c02747950 */ /* 0x000fea0003c3ffff */
        .weak           $__internal_1_$__cuda_sm10x_tcgen05_guardrail_trap_phase_invalid_during_alloc
        .type           $__internal_1_$__cuda_sm10x_tcgen05_guardrail_trap_phase_invalid_during_alloc,@function
        .size           $__internal_1_$__cuda_sm10x_tcgen05_guardrail_trap_phase_invalid_during_alloc,($__internal_2_$__cuda_sm10x_tcgen05_guardrail_trap_unallocated_columns_being_dealloced - $__internal_1_$__cuda_sm10x_tcgen05_guardrail_trap_phase_invalid_during_alloc)
$__internal_1_$__cuda_sm10x_tcgen05_guardrail_trap_phase_invalid_during_alloc:
[----:B------:R-:W-:Y:S05]  /*a230*/  BPT.TRAP 0x1 ;  /* 0x000000040000795c */ /* 0x000fea0000300000 */
[----:B------:R-:W-:-:S04]  /*a240*/  MOV R5, 0x0 ;  /* 0x0000000000057802 */ /* 0x000fc80000000f00 */
[----:B------:R-:W-:Y:S05]  /*a250*/  RET.REL.NODEC R4 `(_ZN7cutlass13device_kernelINS_4gemm6kernel13GemmUniversalIN4cute5tupleIJiiiiEEENS1_10collective13CollectiveMmaINS1_35MainloopSm100TmaUmmaWarpSpecializedILi26ELi2ELi4ENS5_IJNS4_1CILi4EEENSA_ILi2EEENSA_ILi1EEEEEEEENS5_IJNSA_ILi128EEESG_NSA_ILi64EEEEEENS_12float_e5m2_tENS5_IJlSD_lEEESJ_SK_NS4_8TiledMMAINS4_8MMA_AtomIJNS4_10MMA_TraitsINS4_25SM100_MMA_F8F6F4_2x1SM_SSEJSJ_SJ_fSG_SG_NS4_17integral_constantINS4_4UMMA5MajorELSR_0EEESS_NSP_INSQ_7ScaleInELST_0EEESU_EEEEEENS4_6LayoutINS5_IJSD_SD_SD_EEENS5_IJNSA_ILi0EEESZ_SZ_EEEEENS5_IJNS4_10UnderscoreES12_S12_EEEEENS4_28SM100_TMA_2SM_LOAD_MULTICASTENS4_14ComposedLayoutINS4_7SwizzleILi2ELi4ELi3EEENS4_18smem_ptr_flag_bitsILi8EEENSX_INS5_IJNSA_ILi8EEESH_EEENS5_IJSH_SD_EEEEEEEvNS4_8identityES15_S1F_vS1G_EENS_8epilogue10collective18CollectiveEpilogueINS1I_23Sm100TmaWarpSpecializedILi2ELi2ELi32ELb0ELb0EEEJNS5_IJSH_SG_SH_EEENS5_IJNSX_ISH_SD_EENSX_INS5_IJNSA_ILi32EEESC_EEENS5_IJSD_SH_EEEEEEEESJ_SK_SJ_SK_NS1I_6fusion15FusionCallbacksIS1M_NS1U_17LinearCombinationISJ_fSJ_fLNS_15FloatRoundStyleE2EEES1N_S1T_JEEENS4_5SM1004TMEM4LOAD26SM100_TMEM_LOAD_32dp32b32xENS4_13SM90_TMA_LOADENS16_INS17_ILi1ELi4ELi3EEES1A_NSX_INS5_IJS1B_S1P_EEENS5_IJS1P_SD_EEEEEEENS4_39AutoVectorizingCopyWithAssumedAlignmentILi128EEENS4_14SM90_TMA_STOREES29_S2B_S2B_EEEvvEEEEvNT_6ParamsE) ;  /* 0xffffff5c04687950 */ /* 0x000fea0003c3ffff */
        .weak           $__internal_2_$__cuda_sm10x_tcgen05_guardrail_trap_unallocated_columns_being_dealloced
        .type           $__internal_2_$__cuda_sm10x_tcgen05_guardrail_trap_unallocated_columns_being_dealloced,@function
        .size           $__internal_2_$__cuda_sm10x_tcgen05_guardrail_trap_unallocated_columns_being_dealloced,(.L_x_230 - $__internal_2_$__cuda_sm10x_tcgen05_guardrail_trap_unallocated_columns_being_dealloced)
$__internal_2_$__cuda_sm10x_tcgen05_guardrail_trap_unallocated_columns_being_dealloced:
[----:B------:R-:W-:Y:S05]  /*a260*/  BPT.TRAP 0x1 ;  /* 0x000000040000795c */ /* 0x000fea0000300000 */
[----:B------:R-:W-:-:S04]  /*a270*/  HFMA2 R3, -RZ, RZ, 0, 0 ;  /* 0x00000000ff037431 */ /* 0x000fc800000001ff */
[----:B------:R-:W-:Y:S05]  /*a280*/  RET.REL.NODEC R2 `(_ZN7cutlass13device_kernelINS_4gemm6kernel13GemmUniversalIN4cute5tupleIJiiiiEEENS1_10collective13CollectiveMmaINS1_35MainloopSm100TmaUmmaWarpSpecializedILi26ELi2ELi4ENS5_IJNS4_1CILi4EEENSA_ILi2EEENSA_ILi1EEEEEEEENS5_IJNSA_ILi128EEESG_NSA_ILi64EEEEEENS_12float_e5m2_tENS5_IJlSD_lEEESJ_SK_NS4_8TiledMMAINS4_8MMA_AtomIJNS4_10MMA_TraitsINS4_25SM100_MMA_F8F6F4_2x1SM_SSEJSJ_SJ_fSG_SG_NS4_17integral_constantINS4_4UMMA5MajorELSR_0EEESS_NSP_INSQ_7ScaleInELST_0EEESU_EEEEEENS4_6LayoutINS5_IJSD_SD_SD_EEENS5_IJNSA_ILi0EEESZ_SZ_EEEEENS5_IJNS4_10UnderscoreES12_S12_EEEEENS4_28SM100_TMA_2SM_LOAD_MULTICASTENS4_14ComposedLayoutINS4_7SwizzleILi2ELi4ELi3EEENS4_18smem_ptr_flag_bitsILi8EEENSX_INS5_IJNSA_ILi8EEESH_EEENS5_IJSH_SD_EEEEEEEvNS4_8identityES15_S1F_vS1G_EENS_8epilogue10collective18CollectiveEpilogueINS1I_23Sm100TmaWarpSpecializedILi2ELi2ELi32ELb0ELb0EEEJNS5_IJSH_SG_SH_EEENS5_IJNSX_ISH_SD_EENSX_INS5_IJNSA_ILi32EEESC_EEENS5_IJSD_SH_EEEEEEEESJ_SK_SJ_SK_NS1I_6fusion15FusionCallbacksIS1M_NS1U_17LinearCombinationISJ_fSJ_fLNS_15FloatRoundStyleE2EEES1N_S1T_JEEENS4_5SM1004TMEM4LOAD26SM100_TMEM_LOAD_32dp32b32xENS4_13SM90_TMA_LOADENS16_INS17_ILi1ELi4ELi3EEES1A_NSX_INS5_IJS1B_S1P_EEENS5_IJS1P_SD_EEEEEEENS4_39AutoVectorizingCopyWithAssumedAlignmentILi128EEENS4_14SM90_TMA_STOREES29_S2B_S2B_EEEvvEEEEvNT_6ParamsE) ;  /* 0xffffff5c025c7950 */ /* 0x000fea0003c3ffff */
.L_x_229:
[----:B------:R-:W-:-:S00]  /*a290*/  BRA `(.L_x_229) ;  /* 0xfffffffc00fc7947 */ /* 0x000fc0000383ffff */
[----:B------:R-:W-:-:S00]  /*a2a0*/  NOP ;  /* 0x0000000000007918 */ /* 0x000fc00000000000 */
        /* <DEDUP_REMOVED lines=13> */
.L_x_230:


//--------------------- .nv.global.init           --------------------------
	.section	.nv.global.init,"aw",@progbits
.nv.global.init:
	.type		$str$27,@object
	.size		$str$27,($str$28 - $str$27)
$str$27:
        /*0000*/ 	.byte	0x28, 0x61, 0x64, 0x64, 0x72, 0x65, 0x73, 0x73, 0x20, 0x26, 0x20, 0x6d, 0x61, 0x73, 0x6b, 0x29
        /*0010*/ 	.byte	0x20, 0x3d, 0x3d, 0x20, 0x30, 0x00
	.type		$str$28,@object
	.size		$str$28,($str$26 - $str$28)
$str$28:
        /*0016*/ 	.byte	0x2f, 0x74, 0x6d, 0x70, 0x2f, 0x63, 0x75, 0x74, 0x6c, 0x61, 0x73, 0x73, 0x5f, 0x73, 0x77, 0x65
        /*0026*/ 	.byte	0x65, 0x70, 0x5f, 0x73, 0x72, 0x63, 0x2f, 0x69, 0x6e, 0x63, 0x6c, 0x75, 0x64, 0x65, 0x2f, 0x63
        /*0036*/ 	.byte	0x75, 0x74, 0x65, 0x2f, 0x70, 0x6f, 0x69, 0x6e, 0x74, 0x65, 0x72, 0x5f, 0x66, 0x6c, 0x61, 0x67
        /*0046*/ 	.byte	0x67, 0x65, 0x64, 0x2e, 0x68, 0x70, 0x70, 0x00
	.type		$str$26,@object
	.size		$str$26,($str$25 - $str$26)
$str$26:
        /*004e*/ 	.byte	0x2f, 0x74, 0x6d, 0x70, 0x2f, 0x63, 0x75, 0x74, 0x6c, 0x61, 0x73, 0x73, 0x5f, 0x73, 0x77, 0x65
        /*005e*/ 	.byte	0x65, 0x70, 0x5f, 0x73, 0x72, 0x63, 0x2f, 0x69, 0x6e, 0x63, 0x6c, 0x75, 0x64, 0x65, 0x2f, 0x63
        /*006e*/ 	.byte	0x75, 0x74, 0x65, 0x2f, 0x61, 0x74, 0x6f, 0x6d, 0x2f, 0x63, 0x6f, 0x70, 0x79, 0x5f, 0x74, 0x72
        /*007e*/ 	.byte	0x61, 0x69, 0x74, 0x73, 0x5f, 0x73, 0x6d, 0x31, 0x30, 0x30, 0x2e, 0x68, 0x70, 0x70, 0x00
	.type		$str$25,@object
	.size		$str$25,(__unnamed_1 - $str$25)
$str$25:
        /*008d*/ 	.byte	0x28, 0x28, 0x75, 0x69, 0x6e, 0x74, 0x33, 0x32, 0x5f, 0x74, 0x28, 0x74, 0x68, 0x72, 0x65, 0x61
        /*009d*/ 	.byte	0x64, 0x49, 0x64, 0x78, 0x2e, 0x78, 0x29, 0x20, 0x2f, 0x20, 0x33, 0x32, 0x29, 0x20, 0x25, 0x20
        /*00ad*/ 	.byte	0x34, 0x29, 0x20, 0x3d, 0x3d, 0x20, 0x28, 0x28, 0x28, 0x74, 0x6d, 0x65, 0x6d, 0x5f, 0x61, 0x64
        /*00bd*/ 	.byte	0x64, 0x72, 0x20, 0x3e, 0x3e, 0x20, 0x31, 0x36, 0x29, 0x20, 0x2f, 0x20, 0x33, 0x32, 0x29, 0x20
        /*00cd*/ 	.byte	0x25, 0x20, 0x34, 0x29, 0x00
	.type		__unnamed_1,@object
	.size		__unnamed_1,(__unnamed_2 - __unnamed_1)
__unnamed_1:
        /*00d2*/ 	.byte	0x61, 0x75, 0x74, 0x6f, 0x20, 0x63, 0x75, 0x74, 0x65, 0x3a, 0x3a, 0x61, 0x73, 0x5f, 0x70, 0x6f
        /* <DEDUP_REMOVED lines=24> */
        /*0262*/ 	.byte	0x3a, 0x3a, 0x43, 0x3c, 0x34, 0x30, 0x39, 0x36, 0x3e, 0x3e, 0x3e, 0x3e, 0x5d, 0x00
	.type		__unnamed_2,@object
	.size		__unnamed_2,(.L_2 - __unnamed_2)
__unnamed_2:
        /* <DEDUP_REMOVED lines=40> */
        /*04f0*/ 	.byte	0x74, 0x65, 0x3a, 0x3a, 0x43, 0x3c, 0x30, 0x3e, 0x3e, 0x3e, 0x3e, 0x5d, 0x00
.L_2:


//--------------------- .nv.shared._ZN7cutlass13device_kernelINS_4gemm6kernel13GemmUniversalIN4cute5tupleIJiiiiEEENS1_10collective13CollectiveMmaINS1_35MainloopSm100TmaUmmaWarpSpecializedILi26ELi2ELi4ENS5_IJNS4_1CILi4EEENSA_ILi2EEENSA_ILi1EEEEEEEENS5_IJNSA_ILi128EEESG_NSA_ILi64EEEEEENS_12float_e5m2_tENS5_IJlSD_lEEESJ_SK_NS4_8TiledMMAINS4_8MMA_AtomIJNS4_10MMA_TraitsINS4_25SM100_MMA_F8F6F4_2x1SM_SSEJSJ_SJ_fSG_SG_NS4_17integral_constantINS4_4UMMA5MajorELSR_0EEESS_NSP_INSQ_7ScaleInELST_0EEESU_EEEEEENS4_6LayoutINS5_IJSD_SD_SD_EEENS5_IJNSA_ILi0EEESZ_SZ_EEEEENS5_IJNS4_10UnderscoreES12_S12_EEEEENS4_28SM100_TMA_2SM_LOAD_MULTICASTENS4_14ComposedLayoutINS4_7SwizzleILi2ELi4ELi3EEENS4_18smem_ptr_flag_bitsILi8EEENSX_INS5_IJNSA_ILi8EEESH_EEENS5_IJSH_SD_EEEEEEEvNS4_8identityES15_S1F_vS1G_EENS_8epilogue10collective18CollectiveEpilogueINS1I_23Sm100TmaWarpSpecializedILi2ELi2ELi32ELb0ELb0EEEJNS5_IJSH_SG_SH_EEENS5_IJNSX_ISH_SD_EENSX_INS5_IJNSA_ILi32EEESC_EEENS5_IJSD_SH_EEEEEEEESJ_SK_SJ_SK_NS1I_6fusion15FusionCallbacksIS1M_NS1U_17LinearCombinationISJ_fSJ_fLNS_15FloatRoundStyleE2EEES1N_S1T_JEEENS4_5SM1004TMEM4LOAD26SM100_TMEM_LOAD_32dp32b32xENS4_13SM90_TMA_LOADENS16_INS17_ILi1ELi4ELi3EEES1A_NSX_INS5_IJS1B_S1P_EEENS5_IJS1P_SD_EEEEEEENS4_39AutoVectorizingCopyWithAssumedAlignmentILi128EEENS4_14SM90_TMA_STOREES29_S2B_S2B_EEEvvEEEEvNT_6ParamsE --------------------------
	.section	.nv.shared._ZN7cutlass13device_kernelINS_4gemm6kernel13GemmUniversalIN4cute5tupleIJiiiiEEENS1_10collective13CollectiveMmaINS1_35MainloopSm100TmaUmmaWarpSpecializedILi26ELi2ELi4ENS5_IJNS4_1CILi4EEENSA_ILi2EEENSA_ILi1EEEEEEEENS5_IJNSA_ILi128EEESG_NSA_ILi64EEEEEENS_12float_e5m2_tENS5_IJlSD_lEEESJ_SK_NS4_8TiledMMAINS4_8MMA_AtomIJNS4_10MMA_TraitsINS4_25SM100_MMA_F8F6F4_2x1SM_SSEJSJ_SJ_fSG_SG_NS4_17integral_constantINS4_4UMMA5MajorELSR_0EEESS_NSP_INSQ_7ScaleInELST_0EEESU_EEEEEENS4_6LayoutINS5_IJSD_SD_SD_EEENS5_IJNSA_ILi0EEESZ_SZ_EEEEENS5_IJNS4_10UnderscoreES12_S12_EEEEENS4_28SM100_TMA_2SM_LOAD_MULTICASTENS4_14ComposedLayoutINS4_7SwizzleILi2ELi4ELi3EEENS4_18smem_ptr_flag_bitsILi8EEENSX_INS5_IJNSA_ILi8EEESH_EEENS5_IJSH_SD_EEEEEEEvNS4_8identityES15_S1F_vS1G_EENS_8epilogue10collective18CollectiveEpilogueINS1I_23Sm100TmaWarpSpecializedILi2ELi2ELi32ELb0ELb0EEEJNS5_IJSH_SG_SH_EEENS5_IJNSX_ISH_SD_EENSX_INS5_IJNSA_ILi32EEESC_EEENS5_IJSD_SH_EEEEEEEESJ_SK_SJ_SK_NS1I_6fusion15FusionCallbacksIS1M_NS1U_17LinearCombinationISJ_fSJ_fLNS_15FloatRoundStyleE2EEES1N_S1T_JEEENS4_5SM1004TMEM4LOAD26SM100_TMEM_LOAD_32dp32b32xENS4_13SM90_TMA_LOADENS16_INS17_ILi1ELi4ELi3EEES1A_NSX_INS5_IJS1B_S1P_EEENS5_IJS1P_SD_EEEEEEENS4_39AutoVectorizingCopyWithAssumedAlignmentILi128EEENS4_14SM90_TMA_STOREES29_S2B_S2B_EEEvvEEEEvNT_6ParamsE,"aw",@nobits
	.sectionflags	@""
	.align	16
	.zero		1024


//--------------------- .nv.shared.reserved.0     --------------------------
	.section	.nv.shared.reserved.0,"aw",@nobits
	.weak		__nv_reservedSMEM_offset_0_alias
	.size		__nv_reservedSMEM_offset_0_alias, 0, 64
	.other		__nv_reservedSMEM_offset_0_alias,@"STO_CUDA_RESERVED_SHARED STV_DEFAULT"
__nv_reservedSMEM_offset_0_alias:
	.zero		0
.nv.shared.reserved.0:
	.zero		64
	.weak		__nv_reservedSMEM_tcgen05_partition
	.type		__nv_reservedSMEM_tcgen05_partition,@object
	.size		__nv_reservedSMEM_tcgen05_partition,(.L_0 - __nv_reservedSMEM_tcgen05_partition)
__nv_reservedSMEM_tcgen05_partition:
	.zero		32
.L_0:


//--------------------- .nv.global                --------------------------
	.section	.nv.global,"aw",@nobits
.nv.global:
	.type		_ZN40_INTERNAL_42a1aa20_4_k_cu_89792070_368194cute1_E,@object
	.size		_ZN40_INTERNAL_42a1aa20_4_k_cu_89792070_368194cute1_E,(_ZN40_INTERNAL_42a1aa20_4_k_cu_89792070_368194cuda3std3__45__cpo6cbeginE - _ZN40_INTERNAL_42a1aa20_4_k_cu_89792070_368194cute1_E)
_ZN40_INTERNAL_42a1aa20_4_k_cu_89792070_368194cute1_E:
	.zero		1
	.type		_ZN40_INTERNAL_42a1aa20_4_k_cu_89792070_368194cuda3std3__45__cpo6cbeginE,@object
	.size		_ZN40_INTERNAL_42a1aa20_4_k_cu_89792070_368194cuda3std3__45__cpo6cbeginE,(_ZN40_INTERNAL_42a1aa20_4_k_cu_89792070_368194cuda3std3__48in_placeE - _ZN40_INTERNAL_42a1aa20_4_k_cu_89792070_368194cuda3std3__45__cpo6cbeginE)
_ZN40_INTERNAL_42a1aa20_4_k_cu_89792070_368194cuda3std3__45__cpo6cbeginE:
	.zero		1
	.type		_ZN40_INTERNAL_42a1aa20_4_k_cu_89792070_368194cuda3std3__48in_placeE,@object
	.size		_ZN40_INTERNAL_42a1aa20_4_k_cu_89792070_368194cuda3std3__48in_placeE,(_ZN40_INTERNAL_42a1aa20_4_k_cu_89792070_368194cuda3std6ranges3__45__cpo9iter_moveE - _ZN40_INTERNAL_42a1aa20_4_k_cu_89792070_368194cuda3std3__48in_placeE)
_ZN40_INTERNAL_42a1aa20_4_k_cu_89792070_368194cuda3std3__48in_placeE:
	.zero		1
	.type		_ZN40_INTERNAL_42a1aa20_4_k_cu_89792070_368194cuda3std6ranges3__45__cpo9iter_moveE,@object
	.size		_ZN40_INTERNAL_42a1aa20_4_k_cu_89792070_368194cuda3std6ranges3__45__cpo9iter_moveE,(_ZN40_INTERNAL_42a1aa20_4_k_cu_89792070_368194cuda3std3__45__cpo5beginE - _ZN40_INTERNAL_42a1aa20_4_k_cu_89792070_368194cuda3std6ranges3__45__cpo9iter_moveE)
_ZN40_INTERNAL_42a1aa20_4_k_cu_89792070_368194cuda3std6ranges3__45__cpo9iter_moveE:
	.zero		1
	.type		_ZN40_INTERNAL_42a1aa20_4_k_cu_89792070_368194cuda3std3__45__cpo5beginE,@object
	.size		_ZN40_INTERNAL_42a1aa20_4_k_cu_89792070_368194cuda3std3__45__cpo5beginE,(_ZN40_INTERNAL_42a1aa20_4_k_cu_89792070_368194cuda3std3__442_GLOBAL__N__42a1aa20_4_k_cu_89792070_368196ignoreE - _ZN40_INTERNAL_42a1aa20_4_k_cu_89792070_368194cuda3std3__45__cpo5beginE)
_ZN40_INTERNAL_42a1aa20_4_k_cu_89792070_368194cuda3std3__45__cpo5beginE:
	.zero		1
	.type		_ZN40_INTERNAL_42a1aa20_4_k_cu_89792070_368194cuda3std3__442_GLOBAL__N__42a1aa20_4_k_cu_89792070_368196ignoreE,@object
	.size		_ZN40_INTERNAL_42a1aa20_4_k_cu_89792070_368194cuda3std3__442_GLOBAL__N__42a1aa20_4_k_cu_89792070_368196ignoreE,(_ZN40_INTERNAL_42a1aa20_4_k_cu_89792070_368194cute7productE - _ZN40_INTERNAL_42a1aa20_4_k_cu_89792070_368194cuda3std3__442_GLOBAL__N__42a1aa20_4_k_cu_89792070_368196ignoreE)
_ZN40_INTERNAL_42a1aa20_4_k_cu_89792070_368194cuda3std3__442_GLOBAL__N__42a1aa20_4_k_cu_89792070_368196ignoreE:
	.zero		1
	.type		_ZN40_INTERNAL_42a1aa20_4_k_cu_89792070_368194cute7productE,@object
	.size		_ZN40_INTERNAL_42a1aa20_4_k_cu_89792070_368194cute7productE,(_ZN40_INTERNAL_42a1aa20_4_k_cu_89792070_368194cuda3std3__45__cpo3endE - _ZN40_INTERNAL_42a1aa20_4_k_cu_89792070_368194cute7productE)
_ZN40_INTERNAL_42a1aa20_4_k_cu_89792070_368194cute7productE:
	.zero		1
	.type		_ZN40_INTERNAL_42a1aa20_4_k_cu_89792070_368194cuda3std3__45__cpo3endE,@object
	.size		_ZN40_INTERNAL_42a1aa20_4_k_cu_89792070_368194cuda3std3__45__cpo3endE,(_ZN40_INTERNAL_42a1aa20_4_k_cu_89792070_368194cuda3std3__419piecewise_constructE - _ZN40_INTERNAL_42a1aa20_4_k_cu_89792070_368194cuda3std3__45__cpo3endE)
_ZN40_INTERNAL_42a1aa20_4_k_cu_89792070_368194cuda3std3__45__cpo3endE:
	.zero		1
	.type		_ZN40_INTERNAL_42a1aa20_4_k_cu_89792070_368194cuda3std3__419piecewise_constructE,@object
	.size		_ZN40_INTERNAL_42a1aa20_4_k_cu_89792070_368194cuda3std3__419piecewise_constructE,(_ZN40_INTERNAL_42a1aa20_4_k_cu_89792070_368194cuda3std3__45__cpo4cendE - _ZN40_INTERNAL_42a1aa20_4_k_cu_89792070_368194cuda3std3__419piecewise_constructE)
_ZN40_INTERNAL_42a1aa20_4_k_cu_89792070_368194cuda3std3__419piecewise_constructE:
	.zero		1
	.type		_ZN40_INTERNAL_42a1aa20_4_k_cu_89792070_368194cuda3std3__45__cpo4cendE,@object
	.size		_ZN40_INTERNAL_42a1aa20_4_k_cu_89792070_368194cuda3std3__45__cpo4cendE,(_ZN40_INTERNAL_42a1aa20_4_k_cu_89792070_368194cuda3std6ranges3__45__cpo4swapE - _ZN40_INTERNAL_42a1aa20_4_k_cu_89792070_368194cuda3std3__45__cpo4cendE)
_ZN40_INTERNAL_42a1aa20_4_k_cu_89792070_368194cuda3std3__45__cpo4cendE:
	.zero		1
	.type		_ZN40_INTERNAL_42a1aa20_4_k_cu_89792070_368194cuda3std6ranges3__45__cpo4swapE,@object
	.size		_ZN40_INTERNAL_42a1aa20_4_k_cu_89792070_368194cuda3std6ranges3__45__cpo4swapE,(.L_10 - _ZN40_INTERNAL_42a1aa20_4_k_cu_89792070_368194cuda3std6ranges3__45__cpo4swapE)
_ZN40_INTERNAL_42a1aa20_4_k_cu_89792070_368194cuda3std6ranges3__45__cpo4swapE:
	.zero		1
.L_10:


//--------------------- .nv.constant0._ZN7cutlass13device_kernelINS_4gemm6kernel13GemmUniversalIN4cute5tupleIJiiiiEEENS1_10collective13CollectiveMmaINS1_35MainloopSm100TmaUmmaWarpSpecializedILi26ELi2ELi4ENS5_IJNS4_1CILi4EEENSA_ILi2EEENSA_ILi1EEEEEEEENS5_IJNSA_ILi128EEESG_NSA_ILi64EEEEEENS_12float_e5m2_tENS5_IJlSD_lEEESJ_SK_NS4_8TiledMMAINS4_8MMA_AtomIJNS4_10MMA_TraitsINS4_25SM100_MMA_F8F6F4_2x1SM_SSEJSJ_SJ_fSG_SG_NS4_17integral_constantINS4_4UMMA5MajorELSR_0EEESS_NSP_INSQ_7ScaleInELST_0EEESU_EEEEEENS4_6LayoutINS5_IJSD_SD_SD_EEENS5_IJNSA_ILi0EEESZ_SZ_EEEEENS5_IJNS4_10UnderscoreES12_S12_EEEEENS4_28SM100_TMA_2SM_LOAD_MULTICASTENS4_14ComposedLayoutINS4_7SwizzleILi2ELi4ELi3EEENS4_18smem_ptr_flag_bitsILi8EEENSX_INS5_IJNSA_ILi8EEESH_EEENS5_IJSH_SD_EEEEEEEvNS4_8identityES15_S1F_vS1G_EENS_8epilogue10collective18CollectiveEpilogueINS1I_23Sm100TmaWarpSpecializedILi2ELi2ELi32ELb0ELb0EEEJNS5_IJSH_SG_SH_EEENS5_IJNSX_ISH_SD_EENSX_INS5_IJNSA_ILi32EEESC_EEENS5_IJSD_SH_EEEEEEEESJ_SK_SJ_SK_NS1I_6fusion15FusionCallbacksIS1M_NS1U_17LinearCombinationISJ_fSJ_fLNS_15FloatRoundStyleE2EEES1N_S1T_JEEENS4_5SM1004TMEM4LOAD26SM100_TMEM_LOAD_32dp32b32xENS4_13SM90_TMA_LOADENS16_INS17_ILi1ELi4ELi3EEES1A_NSX_INS5_IJS1B_S1P_EEENS5_IJS1P_SD_EEEEEEENS4_39AutoVectorizingCopyWithAssumedAlignmentILi128EEENS4_14SM90_TMA_STOREES29_S2B_S2B_EEEvvEEEEvNT_6ParamsE --------------------------
	.section	.nv.constant0._ZN7cutlass13device_kernelINS_4gemm6kernel13GemmUniversalIN4cute5tupleIJiiiiEEENS1_10collective13CollectiveMmaINS1_35MainloopSm100TmaUmmaWarpSpecializedILi26ELi2ELi4ENS5_IJNS4_1CILi4EEENSA_ILi2EEENSA_ILi1EEEEEEEENS5_IJNSA_ILi128EEESG_NSA_ILi64EEEEEENS_12float_e5m2_tENS5_IJlSD_lEEESJ_SK_NS4_8TiledMMAINS4_8MMA_AtomIJNS4_10MMA_TraitsINS4_25SM100_MMA_F8F6F4_2x1SM_SSEJSJ_SJ_fSG_SG_NS4_17integral_constantINS4_4UMMA5MajorELSR_0EEESS_NSP_INSQ_7ScaleInELST_0EEESU_EEEEEENS4_6LayoutINS5_IJSD_SD_SD_EEENS5_IJNSA_ILi0EEESZ_SZ_EEEEENS5_IJNS4_10UnderscoreES12_S12_EEEEENS4_28SM100_TMA_2SM_LOAD_MULTICASTENS4_14ComposedLayoutINS4_7SwizzleILi2ELi4ELi3EEENS4_18smem_ptr_flag_bitsILi8EEENSX_INS5_IJNSA_ILi8EEESH_EEENS5_IJSH_SD_EEEEEEEvNS4_8identityES15_S1F_vS1G_EENS_8epilogue10collective18CollectiveEpilogueINS1I_23Sm100TmaWarpSpecializedILi2ELi2ELi32ELb0ELb0EEEJNS5_IJSH_SG_SH_EEENS5_IJNSX_ISH_SD_EENSX_INS5_IJNSA_ILi32EEESC_EEENS5_IJSD_SH_EEEEEEEESJ_SK_SJ_SK_NS1I_6fusion15FusionCallbacksIS1M_NS1U_17LinearCombinationISJ_fSJ_fLNS_15FloatRoundStyleE2EEES1N_S1T_JEEENS4_5SM1004TMEM4LOAD26SM100_TMEM_LOAD_32dp32b32xENS4_13SM90_TMA_LOADENS16_INS17_ILi1ELi4ELi3EEES1A_NSX_INS5_IJS1B_S1P_EEENS5_IJS1P_SD_EEEEEEENS4_39AutoVectorizingCopyWithAssumedAlignmentILi128EEENS4_14SM90_TMA_STOREES29_S2B_S2B_EEEvvEEEEvNT_6ParamsE,"a",@progbits
	.sectionflags	@""
	.align	4
.nv.constant0._ZN7cutlass13device_kernelINS_4gemm6kernel13GemmUniversalIN4cute5tupleIJiiiiEEENS1_10collective13CollectiveMmaINS1_35MainloopSm100TmaUmmaWarpSpecializedILi26ELi2ELi4ENS5_IJNS4_1CILi4EEENSA_ILi2EEENSA_ILi1EEEEEEEENS5_IJNSA_ILi128EEESG_NSA_ILi64EEEEEENS_12float_e5m2_tENS5_IJlSD_lEEESJ_SK_NS4_8TiledMMAINS4_8MMA_AtomIJNS4_10MMA_TraitsINS4_25SM100_MMA_F8F6F4_2x1SM_SSEJSJ_SJ_fSG_SG_NS4_17integral_constantINS4_4UMMA5MajorELSR_0EEESS_NSP_INSQ_7ScaleInELST_0EEESU_EEEEEENS4_6LayoutINS5_IJSD_SD_SD_EEENS5_IJNSA_ILi0EEESZ_SZ_EEEEENS5_IJNS4_10UnderscoreES12_S12_EEEEENS4_28SM100_TMA_2SM_LOAD_MULTICASTENS4_14ComposedLayoutINS4_7SwizzleILi2ELi4ELi3EEENS4_18smem_ptr_flag_bitsILi8EEENSX_INS5_IJNSA_ILi8EEESH_EEENS5_IJSH_SD_EEEEEEEvNS4_8identityES15_S1F_vS1G_EENS_8epilogue10collective18CollectiveEpilogueINS1I_23Sm100TmaWarpSpecializedILi2ELi2ELi32ELb0ELb0EEEJNS5_IJSH_SG_SH_EEENS5_IJNSX_ISH_SD_EENSX_INS5_IJNSA_ILi32EEESC_EEENS5_IJSD_SH_EEEEEEEESJ_SK_SJ_SK_NS1I_6fusion15FusionCallbacksIS1M_NS1U_17LinearCombinationISJ_fSJ_fLNS_15FloatRoundStyleE2EEES1N_S1T_JEEENS4_5SM1004TMEM4LOAD26SM100_TMEM_LOAD_32dp32b32xENS4_13SM90_TMA_LOADENS16_INS17_ILi1ELi4ELi3EEES1A_NSX_INS5_IJS1B_S1P_EEENS5_IJS1P_SD_EEEEEEENS4_39AutoVectorizingCopyWithAssumedAlignmentILi128EEENS4_14SM90_TMA_STOREES29_S2B_S2B_EEEvvEEEEvNT_6ParamsE:
	.zero		2944


//--------------------- SYMBOLS --------------------------

	.type		.nv.reservedSmem.offset0,@object
	.size		.nv.reservedSmem.offset0,0x4
	.type		.nv.reservedSmem.cap,@object
	.size		.nv.reservedSmem.cap,0x4
	.type		__assertfail,@function
